	.headerflags	@"EF_CUDA_TEXMODE_UNIFIED EF_CUDA_64BIT_ADDRESS EF_CUDA_SM89 EF_CUDA_VIRTUAL_SM(EF_CUDA_SM89)"
	.elftype	@"ET_EXEC"


//--------------------- .nv.info                  --------------------------
	.section	.nv.info,"",@"SHT_CUDA_INFO"
	.align	4


	//----- nvinfo : EIATTR_REGCOUNT
	.align		4
        /*0000*/ 	.byte	0x04, 0x2f
        /*0002*/ 	.short	(.L_2 - .L_1)
	.align		4
.L_1:
        /*0004*/ 	.word	index@(triton__0d1d2d3d4d5d6d7d8d9d10d11de12de)
        /*0008*/ 	.word	0x00000048


	//----- nvinfo : EIATTR_MAX_STACK_SIZE
	.align		4
.L_2:
        /*000c*/ 	.byte	0x04, 0x23
        /*000e*/ 	.short	(.L_4 - .L_3)
	.align		4
.L_3:
        /*0010*/ 	.word	index@(triton__0d1d2d3d4d5d6d7d8d9d10d11de12de)
        /*0014*/ 	.word	0x00000000


	//----- nvinfo : EIATTR_MIN_STACK_SIZE
	.align		4
.L_4:
        /*0018*/ 	.byte	0x04, 0x12
        /*001a*/ 	.short	(.L_6 - .L_5)
	.align		4
.L_5:
        /*001c*/ 	.word	index@(triton__0d1d2d3d4d5d6d7d8d9d10d11de12de)
        /*0020*/ 	.word	0x00000000


	//----- nvinfo : EIATTR_FRAME_SIZE
	.align		4
.L_6:
        /*0024*/ 	.byte	0x04, 0x11
        /*0026*/ 	.short	(.L_8 - .L_7)
	.align		4
.L_7:
        /*0028*/ 	.word	index@(triton__0d1d2d3d4d5d6d7d8d9d10d11de12de)
        /*002c*/ 	.word	0x00000000
.L_8:


//--------------------- .nv.info.triton__0d1d2d3d4d5d6d7d8d9d10d11de12de --------------------------
	.section	.nv.info.triton__0d1d2d3d4d5d6d7d8d9d10d11de12de,"",@"SHT_CUDA_INFO"
	.align	4


	//----- nvinfo : EIATTR_CUDA_API_VERSION
	.align		4
        /*0000*/ 	.byte	0x04, 0x37
        /*0002*/ 	.short	(.L_10 - .L_9)
.L_9:
        /*0004*/ 	.word	0x0000007b


	//----- nvinfo : EIATTR_PARAM_CBANK
	.align		4
.L_10:
        /*0008*/ 	.byte	0x04, 0x0a
        /*000a*/ 	.short	(.L_12 - .L_11)
	.align		4
.L_11:
        /*000c*/ 	.word	index@(.nv.constant0.triton__0d1d2d3d4d5d6d7d8d9d10d11de12de)
        /*0010*/ 	.short	0x0160
        /*0012*/ 	.short	0x0060


	//----- nvinfo : EIATTR_CBANK_PARAM_SIZE
	.align		4
.L_12:
        /*0014*/ 	.byte	0x03, 0x19
        /*0016*/ 	.short	0x0060


	//----- nvinfo : EIATTR_KPARAM_INFO
	.align		4
        /*0018*/ 	.byte	0x04, 0x17
        /*001a*/ 	.short	(.L_14 - .L_13)
.L_13:
        /*001c*/ 	.word	0x00000000
        /*0020*/ 	.short	0x000c
        /*0022*/ 	.short	0x005c
        /*0024*/ 	.byte	0x00, 0xf0, 0x11, 0x00


	//----- nvinfo : EIATTR_KPARAM_INFO
	.align		4
.L_14:
        /*0028*/ 	.byte	0x04, 0x17
        /*002a*/ 	.short	(.L_16 - .L_15)
.L_15:
        /*002c*/ 	.word	0x00000000
        /*0030*/ 	.short	0x000b
        /*0032*/ 	.short	0x0058
        /*0034*/ 	.byte	0x00, 0xf0, 0x11, 0x00


	//----- nvinfo : EIATTR_KPARAM_INFO
	.align		4
.L_16:
        /*0038*/ 	.byte	0x04, 0x17
        /*003a*/ 	.short	(.L_18 - .L_17)
.L_17:
        /*003c*/ 	.word	0x00000000
        /*0040*/ 	.short	0x000a
        /*0042*/ 	.short	0x0050
        /*0044*/ 	.byte	0x00, 0xf0, 0x21, 0x00


	//----- nvinfo : EIATTR_KPARAM_INFO
	.align		4
.L_18:
        /*0048*/ 	.byte	0x04, 0x17
        /*004a*/ 	.short	(.L_20 - .L_19)
.L_19:
        /*004c*/ 	.word	0x00000000
        /*0050*/ 	.short	0x0009
        /*0052*/ 	.short	0x0048
        /*0054*/ 	.byte	0x00, 0xf0, 0x21, 0x00


	//----- nvinfo : EIATTR_KPARAM_INFO
	.align		4
.L_20:
        /*0058*/ 	.byte	0x04, 0x17
        /*005a*/ 	.short	(.L_22 - .L_21)
.L_21:
        /*005c*/ 	.word	0x00000000
        /*0060*/ 	.short	0x0008
        /*0062*/ 	.short	0x0040
        /*0064*/ 	.byte	0x00, 0xf0, 0x21, 0x00


	//----- nvinfo : EIATTR_KPARAM_INFO
	.align		4
.L_22:
        /*0068*/ 	.byte	0x04, 0x17
        /*006a*/ 	.short	(.L_24 - .L_23)
.L_23:
        /*006c*/ 	.word	0x00000000
        /*0070*/ 	.short	0x0007
        /*0072*/ 	.short	0x0038
        /*0074*/ 	.byte	0x00, 0xf0, 0x21, 0x00


	//----- nvinfo : EIATTR_KPARAM_INFO
	.align		4
.L_24:
        /*0078*/ 	.byte	0x04, 0x17
        /*007a*/ 	.short	(.L_26 - .L_25)
.L_25:
        /*007c*/ 	.word	0x00000000
        /*0080*/ 	.short	0x0006
        /*0082*/ 	.short	0x0030
        /*0084*/ 	.byte	0x00, 0xf0, 0x21, 0x00


	//----- nvinfo : EIATTR_KPARAM_INFO
	.align		4
.L_26:
        /*0088*/ 	.byte	0x04, 0x17
        /*008a*/ 	.short	(.L_28 - .L_27)
.L_27:
        /*008c*/ 	.word	0x00000000
        /*0090*/ 	.short	0x0005
        /*0092*/ 	.short	0x0028
        /*0094*/ 	.byte	0x00, 0xf0, 0x21, 0x00


	//----- nvinfo : EIATTR_KPARAM_INFO
	.align		4
.L_28:
        /*0098*/ 	.byte	0x04, 0x17
        /*009a*/ 	.short	(.L_30 - .L_29)
.L_29:
        /*009c*/ 	.word	0x00000000
        /*00a0*/ 	.short	0x0004
        /*00a2*/ 	.short	0x0020
        /*00a4*/ 	.byte	0x00, 0xf0, 0x21, 0x00


	//----- nvinfo : EIATTR_KPARAM_INFO
	.align		4
.L_30:
        /*00a8*/ 	.byte	0x04, 0x17
        /*00aa*/ 	.short	(.L_32 - .L_31)
.L_31:
        /*00ac*/ 	.word	0x00000000
        /*00b0*/ 	.short	0x0003
        /*00b2*/ 	.short	0x0018
        /*00b4*/ 	.byte	0x00, 0xf0, 0x21, 0x00


	//----- nvinfo : EIATTR_KPARAM_INFO
	.align		4
.L_32:
        /*00b8*/ 	.byte	0x04, 0x17
        /*00ba*/ 	.short	(.L_34 - .L_33)
.L_33:
        /*00bc*/ 	.word	0x00000000
        /*00c0*/ 	.short	0x0002
        /*00c2*/ 	.short	0x0010
        /*00c4*/ 	.byte	0x00, 0xf0, 0x21, 0x00


	//----- nvinfo : EIATTR_KPARAM_INFO
	.align		4
.L_34:
        /*00c8*/ 	.byte	0x04, 0x17
        /*00ca*/ 	.short	(.L_36 - .L_35)
.L_35:
        /*00cc*/ 	.word	0x00000000
        /*00d0*/ 	.short	0x0001
        /*00d2*/ 	.short	0x0008
        /*00d4*/ 	.byte	0x00, 0xf0, 0x21, 0x00


	//----- nvinfo : EIATTR_KPARAM_INFO
	.align		4
.L_36:
        /*00d8*/ 	.byte	0x04, 0x17
        /*00da*/ 	.short	(.L_38 - .L_37)
.L_37:
        /*00dc*/ 	.word	0x00000000
        /*00e0*/ 	.short	0x0000
        /*00e2*/ 	.short	0x0000
        /*00e4*/ 	.byte	0x00, 0xf0, 0x21, 0x00


	//----- nvinfo : EIATTR_MAXREG_COUNT
	.align		4
.L_38:
        /*00e8*/ 	.byte	0x03, 0x1b
        /*00ea*/ 	.short	0x00ff


	//----- nvinfo : EIATTR_COOP_GROUP_MASK_REGIDS
	.align		4
        /*00ec*/ 	.byte	0x04, 0x29
        /*00ee*/ 	.short	(.L_40 - .L_39)


	//   ....[0]....
.L_39:
        /*00f0*/ 	.word	0xffffffff


	//   ....[1]....
        /*00f4*/ 	.word	0xffffffff


	//   ....[2]....
        /*00f8*/ 	.word	0xffffffff


	//   ....[3]....
        /*00fc*/ 	.word	0xffffffff


	//   ....[4]....
        /*0100*/ 	.word	0xffffffff


	//   ....[5]....
        /*0104*/ 	.word	0xffffffff


	//   ....[6]....
        /*0108*/ 	.word	0xffffffff


	//   ....[7]....
        /*010c*/ 	.word	0xffffffff


	//   ....[8]....
        /*0110*/ 	.word	0xffffffff


	//   ....[9]....
        /*0114*/ 	.word	0xffffffff


	//   ....[10]....
        /*0118*/ 	.word	0xffffffff


	//   ....[11]....
        /*011c*/ 	.word	0xffffffff


	//   ....[12]....
        /*0120*/ 	.word	0xffffffff


	//   ....[13]....
        /*0124*/ 	.word	0xffffffff


	//   ....[14]....
        /*0128*/ 	.word	0xffffffff


	//   ....[15]....
        /*012c*/ 	.word	0xffffffff


	//----- nvinfo : EIATTR_COOP_GROUP_INSTR_OFFSETS
	.align		4
.L_40:
        /*0130*/ 	.byte	0x04, 0x28
        /*0132*/ 	.short	(.L_42 - .L_41)


	//   ....[0]....
.L_41:
        /*0134*/ 	.word	0x00000eb0


	//   ....[1]....
        /*0138*/ 	.word	0x00000ed0


	//   ....[2]....
        /*013c*/ 	.word	0x00000f00


	//   ....[3]....
        /*0140*/ 	.word	0x00000f20


	//   ....[4]....
        /*0144*/ 	.word	0x00000f40


	//   ....[5]....
        /*0148*/ 	.word	0x00000fa0


	//   ....[6]....
        /*014c*/ 	.word	0x00000fc0


	//   ....[7]....
        /*0150*/ 	.word	0x00001000


	//   ....[8]....
        /*0154*/ 	.word	0x000022a0


	//   ....[9]....
        /*0158*/ 	.word	0x000022d0


	//   ....[10]....
        /*015c*/ 	.word	0x000022f0


	//   ....[11]....
        /*0160*/ 	.word	0x00002310


	//   ....[12]....
        /*0164*/ 	.word	0x00002330


	//   ....[13]....
        /*0168*/ 	.word	0x000023a0


	//   ....[14]....
        /*016c*/ 	.word	0x000023c0


	//   ....[15]....
        /*0170*/ 	.word	0x000023e0


	//----- nvinfo : EIATTR_EXIT_INSTR_OFFSETS
	.align		4
.L_42:
        /*0174*/ 	.byte	0x04, 0x1c
        /*0176*/ 	.short	(.L_44 - .L_43)


	//   ....[0]....
.L_43:
        /*0178*/ 	.word	0x00002b70


	//----- nvinfo : EIATTR_MAX_THREADS
	.align		4
.L_44:
        /*017c*/ 	.byte	0x04, 0x05
        /*017e*/ 	.short	(.L_46 - .L_45)
.L_45:
        /*0180*/ 	.word	0x00000100
        /*0184*/ 	.word	0x00000001
        /*0188*/ 	.word	0x00000001
.L_46:


//--------------------- .nv.rel.action            --------------------------
	.section	.nv.rel.action,"",@"SHT_CUDA_RELOCINFO"
	.align	8
	.sectionentsize	8
        /*0000*/ 	.byte	0x73, 0x00, 0x00, 0x00, 0x00, 0x00, 0x00, 0x00, 0x00, 0x00, 0x00, 0x11, 0x25, 0x00, 0x05, 0x36


//--------------------- .nv.constant0.triton__0d1d2d3d4d5d6d7d8d9d10d11de12de --------------------------
	.section	.nv.constant0.triton__0d1d2d3d4d5d6d7d8d9d10d11de12de,"a",@progbits
	.align	4
.nv.constant0.triton__0d1d2d3d4d5d6d7d8d9d10d11de12de:
	.zero		448


//--------------------- .text.triton__0d1d2d3d4d5d6d7d8d9d10d11de12de --------------------------
	.section	.text.triton__0d1d2d3d4d5d6d7d8d9d10d11de12de,"ax",@progbits
	.sectionflags	@"SHF_BARRIERS=1"
	.sectioninfo	@"SHI_REGISTERS=72"
	.align	128
        .global         triton__0d1d2d3d4d5d6d7d8d9d10d11de12de
        .type           triton__0d1d2d3d4d5d6d7d8d9d10d11de12de,@function
        .size           triton__0d1d2d3d4d5d6d7d8d9d10d11de12de,(.L_x_5 - triton__0d1d2d3d4d5d6d7d8d9d10d11de12de)
        .other          triton__0d1d2d3d4d5d6d7d8d9d10d11de12de,@"STO_CUDA_ENTRY STV_DEFAULT"
triton__0d1d2d3d4d5d6d7d8d9d10d11de12de:
.text.triton__0d1d2d3d4d5d6d7d8d9d10d11de12de:
[----:B------:R-:W-:-:S02]  /*0000*/  MOV R1, c[0x0][0x28] ;  /* 0x00000a0000017a02 */ /* 0x000fc40000000f00 */
[----:B------:R-:W0:Y:S01]  /*0010*/  S2R R2, SR_CTAID.X ;  /* 0x0000000000027919 */ /* 0x000e220000002500 */
[----:B------:R-:W-:Y:S01]  /*0020*/  MOV R5, 0x4 ;  /* 0x0000000400057802 */ /* 0x000fe20000000f00 */
[----:B------:R-:W-:Y:S01]  /*0030*/  ULDC.64 UR6, c[0x0][0x118] ;  /* 0x0000460000067ab9 */ /* 0x000fe20000000a00 */
[----:B------:R-:W-:Y:S02]  /*0040*/  MOV R0, RZ ;  /* 0x000000ff00007202 */ /* 0x000fe40000000f00 */
[C---:B0-----:R-:W-:Y:S01]  /*0050*/  ISETP.GE.AND P1, PT, R2.reuse, 0x400, PT ;  /* 0x000004000200780c */ /* 0x041fe20003f26270 */
[----:B------:R-:W-:-:S12]  /*0060*/  IMAD.WIDE R4, R2, R5, c[0x0][0x188] ;  /* 0x0000620002047625 */ /* 0x000fd800078e0205 */
[----:B------:R0:W2:Y:S01]  /*0070*/  @!P1 LDG.E.EL R0, [R4.64] ;  /* 0x0000000604009981 */ /* 0x0000a2000c2e1900 */
[----:B------:R-:W-:Y:S01]  /*0080*/  MOV R3, 0x39e38e39 ;  /* 0x39e38e3900037802 */ /* 0x000fe20000000f00 */
[----:B------:R-:W-:Y:S01]  /*0090*/  CS2R R6, SRZ ;  /* 0x0000000000067805 */ /* 0x000fe2000001ff00 */
[----:B------:R-:W-:Y:S01]  /*00a0*/  CS2R R46, SRZ ;  /* 0x00000000002e7805 */ /* 0x000fe2000001ff00 */
[----:B------:R-:W1:Y:S01]  /*00b0*/  S2R R44, SR_TID.X ;  /* 0x00000000002c7919 */ /* 0x000e620000002100 */
[----:B------:R-:W-:Y:S01]  /*00c0*/  MOV R45, RZ ;  /* 0x000000ff002d7202 */ /* 0x000fe20000000f00 */
[----:B------:R-:W-:Y:S01]  /*00d0*/  CS2R R50, SRZ ;  /* 0x0000000000327805 */ /* 0x000fe2000001ff00 */
[----:B------:R-:W-:Y:S01]  /*00e0*/  MOV R48, RZ ;  /* 0x000000ff00307202 */ /* 0x000fe20000000f00 */
[----:B------:R-:W-:Y:S01]  /*00f0*/  UPLOP3.LUT UP0, UPT, UPT, UPT, UPT, 0x80, 0x0 ;  /* 0x000000000000789c */ /* 0x000fe20003f0f070 */
[----:B0-----:R-:W-:Y:S01]  /*0100*/  SHF.R.S32.HI R5, RZ, 0x1f, R2 ;  /* 0x0000001fff057819 */ /* 0x001fe20000011402 */
[----:B------:R-:W-:Y:S01]  /*0110*/  UMOV UR4, URZ ;  /* 0x0000003f00047c82 */ /* 0x000fe20008000000 */
[----:B-1----:R-:W-:-:S02]  /*0120*/  LOP3.LUT R63, R44, 0xff, RZ, 0xc0, !PT ;  /* 0x000000ff2c3f7812 */ /* 0x002fc400078ec0ff */
[----:B------:R-:W-:Y:S02]  /*0130*/  SHF.R.U32.HI R49, RZ, 0x5, R44 ;  /* 0x00000005ff317819 */ /* 0x000fe4000001162c */
[----:B------:R-:W-:-:S04]  /*0140*/  SHF.L.U32 R62, R63, 0x3, RZ ;  /* 0x000000033f3e7819 */ /* 0x000fc800000006ff */
[----:B------:R-:W-:Y:S01]  /*0150*/  IADD3 R4, R62, 0x4, RZ ;  /* 0x000000043e047810 */ /* 0x000fe20007ffe0ff */
[----:B--2---:R-:W-:Y:S01]  /*0160*/  FFMA R0, R0, R3, 9.9999997473787516356e-06 ;  /* 0x3727c5ac00007423 */ /* 0x004fe20000000003 */
[----:B------:R-:W-:-:S05]  /*0170*/  SHF.L.U32 R3, R63, 0x2, RZ ;  /* 0x000000023f037819 */ /* 0x000fca00000006ff */
[----:B------:R-:W0:Y:S02]  /*0180*/  MUFU.RSQ R0, R0 ;  /* 0x0000000000007308 */ /* 0x000e240000001400 */
.L_x_0:
[----:B------:R-:W-:Y:S01]  /*0190*/  LOP3.LUT R57, R62, UR4, RZ, 0xfc, !PT ;  /* 0x000000043e397c12 */ /* 0x000fe2000f8efcff */
[----:B------:R-:W-:Y:S01]  /*01a0*/  CS2R R8, SRZ ;  /* 0x0000000000087805 */ /* 0x000fe2000001ff00 */
[----:B------:R-:W-:Y:S01]  /*01b0*/  MOV R37, 0x2 ;  /* 0x0000000200257802 */ /* 0x000fe20000000f00 */
[----:B------:R-:W-:Y:S01]  /*01c0*/  CS2R R10, SRZ ;  /* 0x00000000000a7805 */ /* 0x000fe2000001ff00 */
[----:B------:R-:W-:Y:S01]  /*01d0*/  ISETP.GE.U32.AND P2, PT, R57, 0x900, PT ;  /* 0x000009003900780c */ /* 0x000fe20003f46070 */
[C---:B------:R-:W-:Y:S01]  /*01e0*/  IMAD R52, R2.reuse, 0x900, R57 ;  /* 0x0000090002347824 */ /* 0x040fe200078e0239 */
[----:B------:R-:W-:Y:S01]  /*01f0*/  CS2R R12, SRZ ;  /* 0x00000000000c7805 */ /* 0x000fe2000001ff00 */
[----:B------:R-:W-:Y:S01]  /*0200*/  CS2R R14, SRZ ;  /* 0x00000000000e7805 */ /* 0x000fe2000001ff00 */
[----:B------:R-:W-:Y:S01]  /*0210*/  ISETP.LT.AND P3, PT, R2, 0x400, !P2 ;  /* 0x000004000200780c */ /* 0x000fe20005761270 */
[----:B------:R-:W-:-:S04]  /*0220*/  IMAD.WIDE R20, R52, R37, c[0x0][0x168] ;  /* 0x00005a0034147625 */ /* 0x000fc800078e0225 */
[----:B------:R-:W-:Y:S01]  /*0230*/  IMAD.WIDE R22, R52, R37, c[0x0][0x170] ;  /* 0x00005c0034167625 */ /* 0x000fe200078e0225 */
[----:B------:R-:W-:-:S07]  /*0240*/  IADD3 R16, P0, R62, UR4, RZ ;  /* 0x000000043e107c10 */ /* 0x000fce000ff1e0ff */
[----:B------:R1:W2:Y:S04]  /*0250*/  @P3 LDG.E.EL.128 R8, [R20.64] ;  /* 0x0000000614083981 */ /* 0x0002a8000c2e1d00 */
[----:B------:R3:W4:Y:S01]  /*0260*/  @P3 LDG.E.EL.128 R12, [R22.64] ;  /* 0x00000006160c3981 */ /* 0x000722000c2e1d00 */
[----:B------:R-:W-:Y:S01]  /*0270*/  IADD3.X R17, RZ, RZ, RZ, P0, !PT ;  /* 0x000000ffff117210 */ /* 0x000fe200007fe4ff */
[----:B------:R-:W-:Y:S01]  /*0280*/  CS2R R18, SRZ ;  /* 0x0000000000127805 */ /* 0x000fe2000001ff00 */
[C---:B------:R-:W-:Y:S02]  /*0290*/  SHF.L.U32 R54, R16.reuse, 0x2, RZ ;  /* 0x0000000210367819 */ /* 0x040fe400000006ff */
[----:B------:R-:W-:Y:S02]  /*02a0*/  SHF.L.U64.HI R38, R16, 0x2, R17 ;  /* 0x0000000210267819 */ /* 0x000fe40000010211 */
[----:B------:R-:W-:Y:S01]  /*02b0*/  IADD3 R28, P0, R54, c[0x0][0x178], RZ ;  /* 0x00005e00361c7a10 */ /* 0x000fe20007f1e0ff */
[----:B------:R-:W-:-:S03]  /*02c0*/  CS2R R16, SRZ ;  /* 0x0000000000107805 */ /* 0x000fc6000001ff00 */
[----:B------:R-:W-:Y:S02]  /*02d0*/  IADD3.X R29, R38, c[0x0][0x17c], RZ, P0, !PT ;  /* 0x00005f00261d7a10 */ /* 0x000fe400007fe4ff */
[----:B------:R-:W-:Y:S01]  /*02e0*/  MOV R53, 0x4 ;  /* 0x0000000400357802 */ /* 0x000fe20000000f00 */
[----:B-1----:R-:W-:Y:S02]  /*02f0*/  CS2R R20, SRZ ;  /* 0x0000000000147805 */ /* 0x002fe4000001ff00 */
[----:B------:R1:W5:Y:S01]  /*0300*/  @!P2 LDG.E.EL.128 R16, [R28.64+0x10] ;  /* 0x000010061c10a981 */ /* 0x000362000c2e1d00 */
[----:B---3--:R-:W-:Y:S01]  /*0310*/  CS2R R22, SRZ ;  /* 0x0000000000167805 */ /* 0x008fe2000001ff00 */
[----:B------:R-:W-:Y:S01]  /*0320*/  IMAD.WIDE.U32 R34, R57, R53, c[0x0][0x178] ;  /* 0x00005e0039227625 */ /* 0x000fe200078e0035 */
[----:B------:R-:W-:Y:S01]  /*0330*/  CS2R R24, SRZ ;  /* 0x0000000000187805 */ /* 0x000fe2000001ff00 */
[----:B------:R-:W-:Y:S02]  /*0340*/  CS2R R26, SRZ ;  /* 0x00000000001a7805 */ /* 0x000fe4000001ff00 */
[----:B------:R-:W-:Y:S01]  /*0350*/  IMAD.WIDE R36, R52, R37, c[0x0][0x180] ;  /* 0x0000600034247625 */ /* 0x000fe200078e0225 */
[----:B------:R3:W5:Y:S01]  /*0360*/  @!P2 LDG.E.EL.128 R20, [R34.64] ;  /* 0x000000062214a981 */ /* 0x000762000c2e1d00 */
[----:B------:R-:W-:-:S02]  /*0370*/  LOP3.LUT R33, R4, UR4, RZ, 0xfc, !PT ;  /* 0x0000000404217c12 */ /* 0x000fc4000f8efcff */
[----:B------:R-:W-:Y:S01]  /*0380*/  IADD3 R54, P0, R54, c[0x0][0x190], RZ ;  /* 0x0000640036367a10 */ /* 0x000fe20007f1e0ff */
[----:B------:R0:W5:Y:S01]  /*0390*/  @P3 LDG.E.EL.128 R24, [R36.64] ;  /* 0x0000000624183981 */ /* 0x000162000c2e1d00 */
[----:B-1----:R-:W-:Y:S01]  /*03a0*/  CS2R R28, SRZ ;  /* 0x00000000001c7805 */ /* 0x002fe2000001ff00 */
[----:B------:R-:W-:Y:S01]  /*03b0*/  CS2R R30, SRZ ;  /* 0x00000000001e7805 */ /* 0x000fe2000001ff00 */
[----:B------:R-:W-:Y:S01]  /*03c0*/  IMAD R58, R2, 0x900, R33 ;  /* 0x00000900023a7824 */ /* 0x000fe200078e0221 */
[----:B------:R-:W-:Y:S01]  /*03d0*/  IADD3.X R55, R38, c[0x0][0x194], RZ, P0, !PT ;  /* 0x0000650026377a10 */ /* 0x000fe200007fe4ff */
[----:B------:R-:W-:Y:S01]  /*03e0*/  CS2R R32, SRZ ;  /* 0x0000000000207805 */ /* 0x000fe2000001ff00 */
[----:B---3--:R-:W-:Y:S01]  /*03f0*/  CS2R R34, SRZ ;  /* 0x0000000000227805 */ /* 0x008fe2000001ff00 */
[-C--:B------:R-:W-:Y:S02]  /*0400*/  IMAD.WIDE R58, R58, R53.reuse, c[0x0][0x198] ;  /* 0x000066003a3a7625 */ /* 0x080fe400078e0235 */
[----:B------:R2:W3:Y:S04]  /*0410*/  @!P2 LDG.E.EL.128 R28, [R54.64+0x10] ;  /* 0x00001006361ca981 */ /* 0x0004e8000c2e1d00 */
[----:B------:R1:W3:Y:S01]  /*0420*/  @P3 LDG.E.EL.128 R32, [R58.64] ;  /* 0x000000063a203981 */ /* 0x0002e2000c2e1d00 */
[----:B0-----:R-:W-:Y:S01]  /*0430*/  CS2R R36, SRZ ;  /* 0x0000000000247805 */ /* 0x001fe2000001ff00 */
[----:B------:R-:W-:Y:S01]  /*0440*/  CS2R R38, SRZ ;  /* 0x0000000000267805 */ /* 0x000fe2000001ff00 */
[----:B------:R-:W-:Y:S01]  /*0450*/  IMAD.WIDE.U32 R56, R57, R53, c[0x0][0x190] ;  /* 0x0000640039387625 */ /* 0x000fe200078e0035 */
[----:B------:R-:W-:Y:S01]  /*0460*/  CS2R R40, SRZ ;  /* 0x0000000000287805 */ /* 0x000fe2000001ff00 */
[----:B------:R-:W-:-:S02]  /*0470*/  CS2R R42, SRZ ;  /* 0x00000000002a7805 */ /* 0x000fc4000001ff00 */
[----:B------:R-:W-:Y:S01]  /*0480*/  IMAD.WIDE R52, R52, R53, c[0x0][0x198] ;  /* 0x0000660034347625 */ /* 0x000fe200078e0235 */
[----:B------:R0:W3:Y:S04]  /*0490*/  @!P2 LDG.E.EL.128 R36, [R56.64] ;  /* 0x000000063824a981 */ /* 0x0000e8000c2e1d00 */
[----:B------:R0:W3:Y:S01]  /*04a0*/  @P3 LDG.E.EL.128 R40, [R52.64] ;  /* 0x0000000634283981 */ /* 0x0000e2000c2e1d00 */
[----:B------:R-:W-:Y:S01]  /*04b0*/  PLOP3.LUT P0, PT, PT, PT, UP0, 0x80, 0x0 ;  /* 0x000000000000781c */ /* 0x000fe20003f0f008 */
[----:B------:R-:W-:Y:S02]  /*04c0*/  UPLOP3.LUT UP0, UPT, UPT, UPT, UPT, 0x40, 0x0 ;  /* 0x000000000000789c */ /* 0x000fe40003f0e870 */
[----:B------:R-:W-:Y:S01]  /*04d0*/  UMOV UR4, 0x800 ;  /* 0x0000080000047882 */ /* 0x000fe20000000000 */
[----:B--2---:R-:W-:-:S02]  /*04e0*/  SEL R54, R8, RZ, P3 ;  /* 0x000000ff08367207 */ /* 0x004fc40001800000 */
[----:B------:R-:W-:Y:S02]  /*04f0*/  SEL R9, R9, RZ, P3 ;  /* 0x000000ff09097207 */ /* 0x000fe40001800000 */
[----:B----4-:R-:W-:Y:S02]  /*0500*/  SEL R12, R12, RZ, P3 ;  /* 0x000000ff0c0c7207 */ /* 0x010fe40001800000 */
[----:B------:R-:W-:Y:S02]  /*0510*/  SEL R13, R13, RZ, P3 ;  /* 0x000000ff0d0d7207 */ /* 0x000fe40001800000 */
[----:B------:R-:W-:Y:S02]  /*0520*/  SEL R55, R10, RZ, P3 ;  /* 0x000000ff0a377207 */ /* 0x000fe40001800000 */
[----:B------:R-:W-:Y:S02]  /*0530*/  SHF.L.U32 R8, R54, 0x10, RZ ;  /* 0x0000001036087819 */ /* 0x000fe400000006ff */
[----:B-1----:R-:W-:-:S02]  /*0540*/  SHF.L.U32 R59, R12, 0x10, RZ ;  /* 0x000000100c3b7819 */ /* 0x002fc400000006ff */
[----:B------:R-:W-:Y:S02]  /*0550*/  SEL R58, R14, RZ, P3 ;  /* 0x000000ff0e3a7207 */ /* 0x000fe40001800000 */
[C---:B------:R-:W-:Y:S01]  /*0560*/  PRMT R10, R9.reuse, 0x7632, R10 ;  /* 0x00007632090a7816 */ /* 0x040fe2000000000a */
[----:B------:R-:W-:Y:S01]  /*0570*/  FADD R8, R8, R59 ;  /* 0x0000003b08087221 */ /* 0x000fe20000000000 */
[----:B------:R-:W-:Y:S02]  /*0580*/  SHF.L.U32 R14, R9, 0x10, RZ ;  /* 0x00000010090e7819 */ /* 0x000fe400000006ff */
[----:B------:R-:W-:Y:S02]  /*0590*/  PRMT R9, R13, 0x7632, R9 ;  /* 0x000076320d097816 */ /* 0x000fe40000000009 */
[----:B------:R-:W-:Y:S02]  /*05a0*/  SEL R11, R11, RZ, P3 ;  /* 0x000000ff0b0b7207 */ /* 0x000fe40001800000 */
[----:B------:R-:W-:-:S02]  /*05b0*/  SEL R15, R15, RZ, P3 ;  /* 0x000000ff0f0f7207 */ /* 0x000fc40001800000 */
[----:B------:R-:W-:Y:S02]  /*05c0*/  SHF.L.U32 R13, R13, 0x10, RZ ;  /* 0x000000100d0d7819 */ /* 0x000fe400000006ff */
[----:B0-----:R-:W-:Y:S02]  /*05d0*/  SHF.L.U32 R52, R10, 0x10, RZ ;  /* 0x000000100a347819 */ /* 0x001fe400000006ff */
[----:B------:R-:W-:Y:S01]  /*05e0*/  SHF.L.U32 R59, R9, 0x10, RZ ;  /* 0x00000010093b7819 */ /* 0x000fe200000006ff */
[----:B------:R-:W-:Y:S01]  /*05f0*/  FADD R10, R14, R13 ;  /* 0x0000000d0e0a7221 */ /* 0x000fe20000000000 */
[----:B------:R-:W-:Y:S02]  /*0600*/  SHF.L.U32 R56, R11, 0x10, RZ ;  /* 0x000000100b387819 */ /* 0x000fe400000006ff */
[----:B------:R-:W-:Y:S01]  /*0610*/  SHF.L.U32 R61, R15, 0x10, RZ ;  /* 0x000000100f3d7819 */ /* 0x000fe200000006ff */
[----:B------:R-:W-:Y:S01]  /*0620*/  FADD R14, R52, R59 ;  /* 0x0000003b340e7221 */ /* 0x000fe20000000000 */
[----:B------:R-:W-:-:S02]  /*0630*/  SHF.L.U32 R53, R55, 0x10, RZ ;  /* 0x0000001037357819 */ /* 0x000fc400000006ff */
[----:B------:R-:W-:Y:S01]  /*0640*/  SHF.L.U32 R60, R58, 0x10, RZ ;  /* 0x000000103a3c7819 */ /* 0x000fe200000006ff */
[----:B------:R-:W-:Y:S01]  /*0650*/  FADD R13, R56, R61 ;  /* 0x0000003d380d7221 */ /* 0x000fe20000000000 */
[----:B------:R-:W-:Y:S02]  /*0660*/  PRMT R11, R11, 0x7632, R11 ;  /* 0x000076320b0b7816 */ /* 0x000fe4000000000b */
[----:B------:R-:W-:Y:S01]  /*0670*/  PRMT R15, R15, 0x7632, R15 ;  /* 0x000076320f0f7816 */ /* 0x000fe2000000000f */
[----:B------:R-:W-:Y:S01]  /*0680*/  FADD R9, R53, R60 ;  /* 0x0000003c35097221 */ /* 0x000fe20000000000 */
[----:B------:R-:W-:Y:S02]  /*0690*/  SHF.L.U32 R52, R11, 0x10, RZ ;  /* 0x000000100b347819 */ /* 0x000fe400000006ff */
[----:B------:R-:W-:Y:S02]  /*06a0*/  SHF.L.U32 R15, R15, 0x10, RZ ;  /* 0x000000100f0f7819 */ /* 0x000fe400000006ff */
[----:B-----5:R-:W-:-:S02]  /*06b0*/  SEL R16, R16, RZ, !P2 ;  /* 0x000000ff10107207 */ /* 0x020fc40005000000 */
[----:B------:R-:W-:Y:S01]  /*06c0*/  SEL R53, R18, RZ, !P2 ;  /* 0x000000ff12357207 */ /* 0x000fe20005000000 */
[----:B------:R-:W-:Y:S01]  /*06d0*/  FADD R15, R52, R15 ;  /* 0x0000000f340f7221 */ /* 0x000fe20000000000 */
[----:B------:R-:W-:Y:S01]  /*06e0*/  SEL R17, R17, RZ, !P2 ;  /* 0x000000ff11117207 */ /* 0x000fe20005000000 */
[----:B------:R-:W-:Y:S01]  /*06f0*/  FADD R52, R16, 1 ;  /* 0x3f80000010347421 */ /* 0x000fe20000000000 */
[----:B------:R-:W-:Y:S01]  /*0700*/  SEL R19, R19, RZ, !P2 ;  /* 0x000000ff13137207 */ /* 0x000fe20005000000 */
[----:B------:R-:W-:Y:S01]  /*0710*/  FADD R16, R53, 1 ;  /* 0x3f80000035107421 */ /* 0x000fe20000000000 */
[----:B------:R-:W-:Y:S01]  /*0720*/  PRMT R54, R54, 0x7632, R54 ;  /* 0x0000763236367816 */ /* 0x000fe20000000036 */
[----:B------:R-:W-:Y:S01]  /*0730*/  FADD R18, R17, 1 ;  /* 0x3f80000011127421 */ /* 0x000fe20000000000 */
[----:B------:R-:W-:Y:S01]  /*0740*/  PRMT R12, R12, 0x7632, R12 ;  /* 0x000076320c0c7816 */ /* 0x000fe2000000000c */
[----:B------:R-:W-:Y:S01]  /*0750*/  FMUL R13, R13, R16 ;  /* 0x000000100d0d7220 */ /* 0x000fe20000400000 */
[----:B------:R-:W-:Y:S01]  /*0760*/  SEL R17, R23, RZ, !P2 ;  /* 0x000000ff17117207 */ /* 0x000fe20005000000 */
[----:B------:R-:W-:Y:S01]  /*0770*/  FADD R16, R19, 1 ;  /* 0x3f80000013107421 */ /* 0x000fe20000000000 */
[----:B------:R-:W-:Y:S01]  /*0780*/  SHF.L.U32 R54, R54, 0x10, RZ ;  /* 0x0000001036367819 */ /* 0x000fe200000006ff */
[----:B------:R-:W-:Y:S01]  /*0790*/  FMUL R9, R9, R52 ;  /* 0x0000003409097220 */ /* 0x000fe20000400000 */
[----:B------:R-:W-:Y:S01]  /*07a0*/  SHF.L.U32 R57, R12, 0x10, RZ ;  /* 0x000000100c397819 */ /* 0x000fe200000006ff */
[----:B------:R-:W-:Y:S01]  /*07b0*/  FADD R17, R17, 1 ;  /* 0x3f80000011117421 */ /* 0x000fe20000000000 */
[----:B------:R-:W-:Y:S01]  /*07c0*/  SEL R19, R22, RZ, !P2 ;  /* 0x000000ff16137207 */ /* 0x000fe20005000000 */
[----:B------:R-:W-:Y:S01]  /*07d0*/  FMUL R15, R15, R16 ;  /* 0x000000100f0f7220 */ /* 0x000fe20000400000 */
[----:B------:R-:W-:Y:S01]  /*07e0*/  SEL R21, R21, RZ, !P2 ;  /* 0x000000ff15157207 */ /* 0x000fe20005000000 */
[----:B------:R-:W-:Y:S01]  /*07f0*/  FADD R12, R54, R57 ;  /* 0x00000039360c7221 */ /* 0x000fe20000000000 */
[----:B------:R-:W-:Y:S01]  /*0800*/  PRMT R55, R55, 0x7632, R55 ;  /* 0x0000763237377816 */ /* 0x000fe20000000037 */
[----:B------:R-:W-:Y:S01]  /*0810*/  FADD R19, R19, 1 ;  /* 0x3f80000013137421 */ /* 0x000fe20000000000 */
[----:B------:R-:W-:Y:S01]  /*0820*/  PRMT R58, R58, 0x7632, R58 ;  /* 0x000076323a3a7816 */ /* 0x000fe2000000003a */
[----:B------:R-:W-:Y:S01]  /*0830*/  FADD R21, R21, 1 ;  /* 0x3f80000015157421 */ /* 0x000fe20000000000 */
[----:B------:R-:W-:Y:S01]  /*0840*/  SEL R26, R26, RZ, P3 ;  /* 0x000000ff1a1a7207 */ /* 0x000fe20001800000 */
[----:B------:R-:W-:Y:S01]  /*0850*/  FMUL R14, R14, R17 ;  /* 0x000000110e0e7220 */ /* 0x000fe20000400000 */
[----:B------:R-:W-:Y:S01]  /*0860*/  SEL R27, R27, RZ, P3 ;  /* 0x000000ff1b1b7207 */ /* 0x000fe20001800000 */
[----:B------:R-:W-:Y:S01]  /*0870*/  FMUL R10, R10, R19 ;  /* 0x000000130a0a7220 */ /* 0x000fe20000400000 */
[----:B------:R-:W-:Y:S01]  /*0880*/  SHF.L.U32 R55, R55, 0x10, RZ ;  /* 0x0000001037377819 */ /* 0x000fe200000006ff */
[----:B------:R-:W-:Y:S01]  /*0890*/  FMUL R12, R12, R21 ;  /* 0x000000150c0c7220 */ /* 0x000fe20000400000 */
[----:B------:R-:W-:-:S02]  /*08a0*/  SHF.L.U32 R58, R58, 0x10, RZ ;  /* 0x000000103a3a7819 */ /* 0x000fc400000006ff */
[----:B------:R-:W-:Y:S02]  /*08b0*/  SEL R20, R20, RZ, !P2 ;  /* 0x000000ff14147207 */ /* 0x000fe40005000000 */
[----:B------:R-:W-:Y:S01]  /*08c0*/  PRMT R16, R26, 0x7632, R16 ;  /* 0x000076321a107816 */ /* 0x000fe20000000010 */
[----:B------:R-:W-:Y:S01]  /*08d0*/  FADD R11, R55, R58 ;  /* 0x0000003a370b7221 */ /* 0x000fe20000000000 */
[----:B------:R-:W-:Y:S01]  /*08e0*/  PRMT R17, R27, 0x7632, R17 ;  /* 0x000076321b117816 */ /* 0x000fe20000000011 */
[----:B------:R-:W-:Y:S01]  /*08f0*/  FADD R23, R20, 1 ;  /* 0x3f80000014177421 */ /* 0x000fe20000000000 */
[----:B------:R-:W-:Y:S01]  /*0900*/  SHF.L.U32 R19, R16, 0x10, RZ ;  /* 0x0000001010137819 */ /* 0x000fe200000006ff */
[----:B------:R-:W-:Y:S01]  /*0910*/  FMUL R11, R11, R18 ;  /* 0x000000120b0b7220 */ /* 0x000fe20000400000 */
[----:B------:R-:W-:Y:S01]  /*0920*/  SHF.L.U32 R21, R17, 0x10, RZ ;  /* 0x0000001011157819 */ /* 0x000fe200000006ff */
[----:B------:R-:W-:Y:S01]  /*0930*/  FMUL R8, R8, R23 ;  /* 0x0000001708087220 */ /* 0x000fe20000400000 */
[----:B---3--:R-:W-:Y:S01]  /*0940*/  SEL R29, R29, RZ, !P2 ;  /* 0x000000ff1d1d7207 */ /* 0x008fe20005000000 */
[-C--:B------:R-:W-:Y:S01]  /*0950*/  FMUL R18, R19, R0.reuse ;  /* 0x0000000013127220 */ /* 0x080fe20000400000 */
[----:B------:R-:W-:Y:S01]  /*0960*/  SEL R20, R30, RZ, !P2 ;  /* 0x000000ff1e147207 */ /* 0x000fe20005000000 */
[-C--:B------:R-:W-:Y:S01]  /*0970*/  FMUL R16, R21, R0.reuse ;  /* 0x0000000015107220 */ /* 0x080fe20000400000 */
[----:B------:R-:W-:Y:S01]  /*0980*/  SEL R31, R31, RZ, !P2 ;  /* 0x000000ff1f1f7207 */ /* 0x000fe20005000000 */
[----:B------:R-:W-:Y:S01]  /*0990*/  FADD R21, R29, 1 ;  /* 0x3f8000001d157421 */ /* 0x000fe20000000000 */
[----:B------:R-:W-:Y:S01]  /*09a0*/  SHF.L.U32 R27, R27, 0x10, RZ ;  /* 0x000000101b1b7819 */ /* 0x000fe200000006ff */
[----:B------:R-:W-:Y:S01]  /*09b0*/  FADD R20, R20, 1 ;  /* 0x3f80000014147421 */ /* 0x000fe20000000000 */
[----:B------:R-:W-:Y:S01]  /*09c0*/  SEL R33, R33, RZ, P3 ;  /* 0x000000ff21217207 */ /* 0x000fe20001800000 */
[----:B------:R-:W-:Y:S01]  /*09d0*/  FADD R19, R31, 1 ;  /* 0x3f8000001f137421 */ /* 0x000fe20000000000 */
[----:B------:R-:W-:Y:S01]  /*09e0*/  SEL R34, R34, RZ, P3 ;  /* 0x000000ff22227207 */ /* 0x000fe20001800000 */
[----:B------:R-:W-:Y:S01]  /*09f0*/  FMUL R17, R27, R0 ;  /* 0x000000001b117220 */ /* 0x000fe20000400000 */
[----:B------:R-:W-:Y:S01]  /*0a00*/  SEL R35, R35, RZ, P3 ;  /* 0x000000ff23237207 */ /* 0x000fe20001800000 */
[----:B------:R-:W-:Y:S01]  /*0a10*/  FFMA R18, R18, R21, R33 ;  /* 0x0000001512127223 */ /* 0x000fe20000000021 */
[----:B------:R-:W-:Y:S01]  /*0a20*/  SEL R28, R28, RZ, !P2 ;  /* 0x000000ff1c1c7207 */ /* 0x000fe20005000000 */
[----:B------:R-:W-:Y:S01]  /*0a30*/  FFMA R20, R17, R20, R34 ;  /* 0x0000001411147223 */ /* 0x000fe20000000022 */
[----:B------:R-:W-:Y:S01]  /*0a40*/  SHF.L.U32 R23, R26, 0x10, RZ ;  /* 0x000000101a177819 */ /* 0x000fe200000006ff */
[----:B------:R-:W-:Y:S01]  /*0a50*/  FFMA R22, R16, R19, R35 ;  /* 0x0000001310167223 */ /* 0x000fe20000000023 */
[----:B------:R-:W-:Y:S01]  /*0a60*/  SEL R32, R32, RZ, P3 ;  /* 0x000000ff20207207 */ /* 0x000fe20001800000 */
[----:B------:R-:W-:Y:S01]  /*0a70*/  FADD R16, R28, 1 ;  /* 0x3f8000001c107421 */ /* 0x000fe20000000000 */
[----:B------:R-:W-:Y:S01]  /*0a80*/  FMUL R13, R13, R20 ;  /* 0x000000140d0d7220 */ /* 0x000fe20000400000 */
[----:B------:R-:W-:Y:S01]  /*0a90*/  FMUL R17, R23, R0 ;  /* 0x0000000017117220 */ /* 0x000fe20000400000 */
[----:B------:R-:W-:Y:S01]  /*0aa0*/  FMUL R15, R15, R22 ;  /* 0x000000160f0f7220 */ /* 0x000fe20000400000 */
[----:B------:R-:W-:Y:S01]  /*0ab0*/  FMUL R11, R11, R18 ;  /* 0x000000120b0b7220 */ /* 0x000fe20000400000 */
[----:B------:R-:W-:Y:S01]  /*0ac0*/  SEL R25, R25, RZ, P3 ;  /* 0x000000ff19197207 */ /* 0x000fe20001800000 */
[----:B------:R-:W-:Y:S01]  /*0ad0*/  FFMA R16, R17, R16, R32 ;  /* 0x0000001011107223 */ /* 0x000fe20000000020 */
[----:B------:R-:W-:-:S02]  /*0ae0*/  SEL R24, R24, RZ, P3 ;  /* 0x000000ff18187207 */ /* 0x000fc40001800000 */
[----:B------:R-:W-:Y:S01]  /*0af0*/  FSEL R20, R15, -RZ, P3 ;  /* 0x800000ff0f147208 */ /* 0x000fe20001800000 */
[----:B------:R-:W-:Y:S01]  /*0b00*/  FMUL R17, R9, R16 ;  /* 0x0000001009117220 */ /* 0x000fe20000400000 */
[----:B------:R-:W-:Y:S02]  /*0b10*/  FSEL R13, R13, -RZ, P3 ;  /* 0x800000ff0d0d7208 */ /* 0x000fe40001800000 */
[----:B------:R-:W-:Y:S01]  /*0b20*/  FSEL R18, R11, -RZ, P3 ;  /* 0x800000ff0b127208 */ /* 0x000fe20001800000 */
[----:B------:R-:W-:Y:S01]  /*0b30*/  FADD R51, R20, R51 ;  /* 0x0000003314337221 */ /* 0x000fe20000000000 */
[----:B------:R-:W-:Y:S01]  /*0b40*/  PRMT R11, R25, 0x7632, R11 ;  /* 0x00007632190b7816 */ /* 0x000fe2000000000b */
[----:B------:R-:W-:Y:S01]  /*0b50*/  FADD R48, R13, R48 ;  /* 0x000000300d307221 */ /* 0x000fe20000000000 */
[----:B------:R-:W-:Y:S01]  /*0b60*/  PRMT R9, R24, 0x7632, R9 ;  /* 0x0000763218097816 */ /* 0x000fe20000000009 */
[----:B------:R-:W-:Y:S01]  /*0b70*/  FADD R47, R18, R47 ;  /* 0x0000002f122f7221 */ /* 0x000fe20000000000 */
[----:B------:R-:W-:-:S02]  /*0b80*/  SEL R16, R39, RZ, !P2 ;  /* 0x000000ff27107207 */ /* 0x000fc40005000000 */
[----:B------:R-:W-:Y:S02]  /*0b90*/  SHF.L.U32 R19, R11, 0x10, RZ ;  /* 0x000000100b137819 */ /* 0x000fe400000006ff */
[----:B------:R-:W-:Y:S01]  /*0ba0*/  SEL R22, R36, RZ, !P2 ;  /* 0x000000ff24167207 */ /* 0x000fe20005000000 */
[----:B------:R-:W-:Y:S01]  /*0bb0*/  FADD R16, R16, 1 ;  /* 0x3f80000010107421 */ /* 0x000fe20000000000 */
[----:B------:R-:W-:Y:S02]  /*0bc0*/  SEL R20, R37, RZ, !P2 ;  /* 0x000000ff25147207 */ /* 0x000fe40005000000 */
[----:B------:R-:W-:Y:S01]  /*0bd0*/  SEL R18, R38, RZ, !P2 ;  /* 0x000000ff26127207 */ /* 0x000fe20005000000 */
[----:B------:R-:W-:Y:S01]  /*0be0*/  FADD R22, R22, 1 ;  /* 0x3f80000016167421 */ /* 0x000fe20000000000 */
[----:B------:R-:W-:Y:S01]  /*0bf0*/  SHF.L.U32 R25, R25, 0x10, RZ ;  /* 0x0000001019197819 */ /* 0x000fe200000006ff */
[----:B------:R-:W-:Y:S01]  /*0c00*/  FADD R20, R20, 1 ;  /* 0x3f80000014147421 */ /* 0x000fe20000000000 */
[----:B------:R-:W-:Y:S01]  /*0c10*/  SHF.L.U32 R15, R24, 0x10, RZ ;  /* 0x00000010180f7819 */ /* 0x000fe200000006ff */
[----:B------:R-:W-:Y:S01]  /*0c20*/  FADD R18, R18, 1 ;  /* 0x3f80000012127421 */ /* 0x000fe20000000000 */
[----:B------:R-:W-:Y:S01]  /*0c30*/  SHF.L.U32 R13, R9, 0x10, RZ ;  /* 0x00000010090d7819 */ /* 0x000fe200000006ff */
[-C--:B------:R-:W-:Y:S01]  /*0c40*/  FMUL R9, R19, R0.reuse ;  /* 0x0000000013097220 */ /* 0x080fe20000400000 */
[----:B------:R-:W-:Y:S01]  /*0c50*/  SEL R28, R43, RZ, P3 ;  /* 0x000000ff2b1c7207 */ /* 0x000fe20001800000 */
[-C--:B------:R-:W-:Y:S01]  /*0c60*/  FMUL R11, R25, R0.reuse ;  /* 0x00000000190b7220 */ /* 0x080fe20000400000 */
[----:B------:R-:W-:Y:S01]  /*0c70*/  SEL R40, R40, RZ, P3 ;  /* 0x000000ff28287207 */ /* 0x000fe20001800000 */
[-C--:B------:R-:W-:Y:S01]  /*0c80*/  FMUL R15, R15, R0.reuse ;  /* 0x000000000f0f7220 */ /* 0x080fe20000400000 */
[----:B------:R-:W-:Y:S01]  /*0c90*/  SEL R26, R41, RZ, P3 ;  /* 0x000000ff291a7207 */ /* 0x000fe20001800000 */
[----:B------:R-:W-:Y:S01]  /*0ca0*/  FMUL R13, R13, R0 ;  /* 0x000000000d0d7220 */ /* 0x000fe20000400000 */
[----:B------:R-:W-:Y:S01]  /*0cb0*/  SEL R42, R42, RZ, P3 ;  /* 0x000000ff2a2a7207 */ /* 0x000fe20001800000 */
[----:B------:R-:W-:Y:S01]  /*0cc0*/  FFMA R9, R9, R16, R28 ;  /* 0x0000001009097223 */ /* 0x000fe2000000001c */
[----:B------:R-:W-:Y:S01]  /*0cd0*/  FFMA R15, R15, R22, R40 ;  /* 0x000000160f0f7223 */ /* 0x000fe20000000028 */
[----:B------:R-:W-:Y:S01]  /*0ce0*/  FFMA R13, R13, R20, R26 ;  /* 0x000000140d0d7223 */ /* 0x000fe2000000001a */
[----:B------:R-:W-:Y:S01]  /*0cf0*/  FSEL R17, R17, -RZ, P3 ;  /* 0x800000ff11117208 */ /* 0x000fe20001800000 */
[----:B------:R-:W-:Y:S01]  /*0d00*/  FFMA R11, R11, R18, R42 ;  /* 0x000000120b0b7223 */ /* 0x000fe2000000002a */
[----:B------:R-:W-:Y:S01]  /*0d10*/  FMUL R9, R14, R9 ;  /* 0x000000090e097220 */ /* 0x000fe20000400000 */
[----:B------:R-:W-:Y:S01]  /*0d20*/  FMUL R8, R8, R15 ;  /* 0x0000000f08087220 */ /* 0x000fe20000400000 */
[----:B------:R-:W-:Y:S01]  /*0d30*/  FMUL R12, R12, R13 ;  /* 0x0000000d0c0c7220 */ /* 0x000fe20000400000 */
[----:B------:R-:W-:Y:S01]  /*0d40*/  FMUL R10, R10, R11 ;  /* 0x0000000b0a0a7220 */ /* 0x000fe20000400000 */
[----:B------:R-:W-:Y:S01]  /*0d50*/  FADD R50, R17, R50 ;  /* 0x0000003211327221 */ /* 0x000fe20000000000 */
[----:B------:R-:W-:-:S02]  /*0d60*/  FSEL R11, R9, -RZ, P3 ;  /* 0x800000ff090b7208 */ /* 0x000fc40001800000 */
[----:B------:R-:W-:Y:S02]  /*0d70*/  FSEL R8, R8, -RZ, P3 ;  /* 0x800000ff08087208 */ /* 0x000fe40001800000 */
[----:B------:R-:W-:Y:S01]  /*0d80*/  FSEL R10, R10, -RZ, P3 ;  /* 0x800000ff0a0a7208 */ /* 0x000fe20001800000 */
[----:B------:R-:W-:Y:S01]  /*0d90*/  FADD R6, R11, R6 ;  /* 0x000000060b067221 */ /* 0x000fe20000000000 */
[----:B------:R-:W-:Y:S01]  /*0da0*/  FSEL R9, R12, -RZ, P3 ;  /* 0x800000ff0c097208 */ /* 0x000fe20001800000 */
[----:B------:R-:W-:Y:S02]  /*0db0*/  FADD R7, R8, R7 ;  /* 0x0000000708077221 */ /* 0x000fe40000000000 */
[----:B------:R-:W-:Y:S02]  /*0dc0*/  FADD R45, R10, R45 ;  /* 0x0000002d0a2d7221 */ /* 0x000fe40000000000 */
[----:B------:R-:W-:Y:S01]  /*0dd0*/  FADD R46, R9, R46 ;  /* 0x0000002e092e7221 */ /* 0x000fe20000000000 */
[----:B------:R-:W-:Y:S05]  /*0de0*/  @P0 BRA `(.L_x_0) ;  /* 0xfffff3a000000947 */ /* 0x000fea000383ffff */
[----:B------:R-:W-:Y:S01]  /*0df0*/  FADD R46, R7, R46 ;  /* 0x0000002e072e7221 */ /* 0x000fe20000000000 */
[----:B------:R-:W-:-:S02]  /*0e00*/  LOP3.LUT P2, RZ, R44, 0x1f, RZ, 0xc0, !PT ;  /* 0x0000001f2cff7812 */ /* 0x000fc4000784c0ff */
[C---:B------:R-:W-:Y:S01]  /*0e10*/  ISETP.GE.AND P3, PT, R44.reuse, 0x8, PT ;  /* 0x000000082c00780c */ /* 0x040fe20003f66270 */
[----:B------:R-:W-:Y:S01]  /*0e20*/  FADD R45, R45, R46 ;  /* 0x0000002e2d2d7221 */ /* 0x000fe20000000000 */
[----:B------:R-:W-:Y:S02]  /*0e30*/  SHF.L.U32 R49, R49, 0x2, RZ ;  /* 0x0000000231317819 */ /* 0x000fe400000006ff */
[----:B------:R-:W-:Y:S01]  /*0e40*/  LOP3.LUT P0, RZ, R44, 0x7, RZ, 0xc0, !PT ;  /* 0x000000072cff7812 */ /* 0x000fe2000780c0ff */
[----:B------:R-:W-:-:S03]  /*0e50*/  FADD R45, R6, R45 ;  /* 0x0000002d062d7221 */ /* 0x000fc60000000000 */
[----:B------:R-:W-:Y:S01]  /*0e60*/  ISETP.LT.AND P0, PT, R44, 0x8, !P0 ;  /* 0x000000082c00780c */ /* 0x000fe20004701270 */
[----:B------:R-:W-:-:S04]  /*0e70*/  FADD R50, R50, R45 ;  /* 0x0000002d32327221 */ /* 0x000fc80000000000 */
[----:B------:R-:W-:-:S04]  /*0e80*/  FADD R47, R47, R50 ;  /* 0x000000322f2f7221 */ /* 0x000fc80000000000 */
[----:B------:R-:W-:-:S04]  /*0e90*/  FADD R48, R48, R47 ;  /* 0x0000002f30307221 */ /* 0x000fc80000000000 */
[----:B------:R-:W-:-:S05]  /*0ea0*/  FADD R48, R51, R48 ;  /* 0x0000003033307221 */ /* 0x000fca0000000000 */
[----:B------:R-:W0:Y:S02]  /*0eb0*/  SHFL.BFLY PT, R7, R48, 0x10, 0x1f ;  /* 0x0e001f0030077f89 */ /* 0x000e2400000e0000 */
[----:B0-----:R-:W-:-:S05]  /*0ec0*/  FADD R7, R48, R7 ;  /* 0x0000000730077221 */ /* 0x001fca0000000000 */
[----:B------:R-:W0:Y:S02]  /*0ed0*/  SHFL.BFLY PT, R6, R7, 0x8, 0x1f ;  /* 0x0d001f0007067f89 */ /* 0x000e2400000e0000 */
[----:B0-----:R-:W-:Y:S01]  /*0ee0*/  FADD R6, R7, R6 ;  /* 0x0000000607067221 */ /* 0x001fe20000000000 */
[----:B------:R-:W-:-:S04]  /*0ef0*/  LOP3.LUT R7, R49, 0x1c, RZ, 0xe2, !PT ;  /* 0x0000001c31077812 */ /* 0x000fc800078ee2ff */
[----:B------:R-:W0:Y:S02]  /*0f00*/  SHFL.BFLY PT, R9, R6, 0x4, 0x1f ;  /* 0x0c801f0006097f89 */ /* 0x000e2400000e0000 */
[----:B0-----:R-:W-:-:S05]  /*0f10*/  FADD R9, R6, R9 ;  /* 0x0000000906097221 */ /* 0x001fca0000000000 */
[----:B------:R-:W0:Y:S02]  /*0f20*/  SHFL.BFLY PT, R8, R9, 0x2, 0x1f ;  /* 0x0c401f0009087f89 */ /* 0x000e2400000e0000 */
[----:B0-----:R-:W-:-:S05]  /*0f30*/  FADD R8, R9, R8 ;  /* 0x0000000809087221 */ /* 0x001fca0000000000 */
[----:B------:R-:W0:Y:S02]  /*0f40*/  SHFL.BFLY PT, R11, R8, 0x1, 0x1f ;  /* 0x0c201f00080b7f89 */ /* 0x000e2400000e0000 */
[----:B0-----:R-:W-:Y:S01]  /*0f50*/  FADD R14, R8, R11 ;  /* 0x0000000b080e7221 */ /* 0x001fe20000000000 */
[----:B------:R-:W-:-:S04]  /*0f60*/  LEA R8, P4, R2, c[0x0][0x1a0], 0x2 ;  /* 0x0000680002087a11 */ /* 0x000fc800078810ff */
[----:B------:R-:W-:Y:S04]  /*0f70*/  @!P2 STS [R7], R14 ;  /* 0x0000000e0700a388 */ /* 0x000fe80000000800 */
[----:B------:R-:W-:Y:S06]  /*0f80*/  BAR.SYNC 0x0 ;  /* 0x0000000000007b1d */ /* 0x000fec0000000000 */
[----:B------:R-:W0:Y:S04]  /*0f90*/  @!P3 LDS R10, [R44.X4] ;  /* 0x000000002c0ab984 */ /* 0x000e280000004800 */
[----:B0-----:R-:W0:Y:S02]  /*0fa0*/  SHFL.BFLY PT, R9, R10, 0x4, 0x1f ;  /* 0x0c801f000a097f89 */ /* 0x001e2400000e0000 */
[----:B0-----:R-:W-:-:S05]  /*0fb0*/  FADD R6, R10, R9 ;  /* 0x000000090a067221 */ /* 0x001fca0000000000 */
[----:B------:R-:W0:Y:S02]  /*0fc0*/  SHFL.BFLY PT, R9, R6, 0x2, 0x1f ;  /* 0x0c401f0006097f89 */ /* 0x000e2400000e0000 */
[----:B0-----:R-:W-:Y:S01]  /*0fd0*/  FADD R11, R6, R9 ;  /* 0x00000009060b7221 */ /* 0x001fe20000000000 */
[----:B------:R-:W-:Y:S02]  /*0fe0*/  LEA.HI.X R9, R2, c[0x0][0x1a4], R5, 0x2, P4 ;  /* 0x0000690002097a11 */ /* 0x000fe400020f1405 */
[----:B------:R-:W-:Y:S02]  /*0ff0*/  MOV R5, RZ ;  /* 0x000000ff00057202 */ /* 0x000fe40000000f00 */
[----:B------:R-:W0:Y:S02]  /*1000*/  SHFL.BFLY PT, R12, R11, 0x1, 0x1f ;  /* 0x0c201f000b0c7f89 */ /* 0x000e2400000e0000 */
[----:B0-----:R-:W-:-:S05]  /*1010*/  FADD R13, R11, R12 ;  /* 0x0000000c0b0d7221 */ /* 0x001fca0000000000 */
[----:B------:R-:W-:Y:S04]  /*1020*/  @P0 STS [R44.X4], R13 ;  /* 0x0000000d2c000388 */ /* 0x000fe80000004800 */
[----:B------:R-:W-:Y:S06]  /*1030*/  BAR.SYNC 0x0 ;  /* 0x0000000000007b1d */ /* 0x000fec0000000000 */
[----:B------:R-:W2:Y:S01]  /*1040*/  @!P1 LDG.E.EL R5, [R8.64] ;  /* 0x0000000608059981 */ /* 0x000ea2000c2e1900 */
[----:B------:R-:W-:Y:S01]  /*1050*/  MOV R6, 0x39e38e39 ;  /* 0x39e38e3900067802 */ /* 0x000fe20000000f00 */
[----:B------:R-:W-:Y:S01]  /*1060*/  CS2R R52, SRZ ;  /* 0x0000000000347805 */ /* 0x000fe2000001ff00 */
[----:B------:R-:W-:Y:S01]  /*1070*/  CS2R R54, SRZ ;  /* 0x0000000000367805 */ /* 0x000fe2000001ff00 */
[----:B------:R-:W0:Y:S01]  /*1080*/  LDS R60, [RZ] ;  /* 0x00000000ff3c7984 */ /* 0x000e220000000800 */
[----:B------:R-:W-:Y:S01]  /*1090*/  CS2R R56, SRZ ;  /* 0x0000000000387805 */ /* 0x000fe2000001ff00 */
[----:B------:R-:W-:Y:S01]  /*10a0*/  CS2R R58, SRZ ;  /* 0x00000000003a7805 */ /* 0x000fe2000001ff00 */
[----:B------:R-:W-:-:S02]  /*10b0*/  UPLOP3.LUT UP0, UPT, UPT, UPT, UPT, 0x80, 0x0 ;  /* 0x000000000000789c */ /* 0x000fc40003f0f070 */
[----:B------:R-:W-:Y:S01]  /*10c0*/  UMOV UR4, URZ ;  /* 0x0000003f00047c82 */ /* 0x000fe20008000000 */
[----:B0-----:R-:W-:Y:S01]  /*10d0*/  FMUL R60, R60, -0.5 ;  /* 0xbf0000003c3c7820 */ /* 0x001fe20000400000 */
[----:B--2---:R-:W-:Y:S01]  /*10e0*/  FFMA R7, R5, R6, 9.9999997473787516356e-06 ;  /* 0x3727c5ac05077423 */ /* 0x004fe20000000006 */
[----:B------:R-:W-:Y:S02]  /*10f0*/  IADD3 R5, R3, 0x400, RZ ;  /* 0x0000040003057810 */ /* 0x000fe40007ffe0ff */
[----:B------:R-:W-:-:S03]  /*1100*/  SHF.L.U32 R6, R63, 0x5, RZ ;  /* 0x000000053f067819 */ /* 0x000fc600000006ff */
[----:B------:R-:W0:Y:S04]  /*1110*/  MUFU.RSQ R7, R7 ;  /* 0x0000000700077308 */ /* 0x000e280000001400 */
.L_x_2:
[----:B------:R-:W-:Y:S01]  /*1120*/  LOP3.LUT R42, R62, UR4, RZ, 0xfc, !PT ;  /* 0x000000043e2a7c12 */ /* 0x000fe2000f8efcff */
[----:B------:R-:W-:Y:S01]  /*1130*/  CS2R R8, SRZ ;  /* 0x0000000000087805 */ /* 0x000fe2000001ff00 */
[----:B------:R-:W-:Y:S01]  /*1140*/  MOV R45, 0x2 ;  /* 0x00000002002d7802 */ /* 0x000fe20000000f00 */
[----:B-1----:R-:W-:Y:S01]  /*1150*/  CS2R R10, SRZ ;  /* 0x00000000000a7805 */ /* 0x002fe2000001ff00 */
[----:B------:R-:W-:Y:S01]  /*1160*/  ISETP.GE.U32.AND P5, PT, R42, 0x900, PT ;  /* 0x000009002a00780c */ /* 0x000fe20003fa6070 */
[C---:B------:R-:W-:Y:S01]  /*1170*/  IMAD R48, R2.reuse, 0x900, R42 ;  /* 0x0000090002307824 */ /* 0x040fe200078e022a */
[----:B------:R-:W-:Y:S01]  /*1180*/  CS2R R12, SRZ ;  /* 0x00000000000c7805 */ /* 0x000fe2000001ff00 */
[----:B------:R-:W-:Y:S01]  /*1190*/  CS2R R14, SRZ ;  /* 0x00000000000e7805 */ /* 0x000fe2000001ff00 */
[----:B------:R-:W-:Y:S01]  /*11a0*/  ISETP.LT.AND P4, PT, R2, 0x400, !P5 ;  /* 0x000004000200780c */ /* 0x000fe20006f81270 */
[----:B------:R-:W-:-:S04]  /*11b0*/  IMAD.WIDE R20, R48, R45, c[0x0][0x168] ;  /* 0x00005a0030147625 */ /* 0x000fc800078e022d */
[----:B------:R-:W-:-:S08]  /*11c0*/  IMAD.WIDE R22, R48, R45, c[0x0][0x170] ;  /* 0x00005c0030167625 */ /* 0x000fd000078e022d */
[----:B------:R1:W2:Y:S04]  /*11d0*/  @P4 LDG.E.EF.128 R8, [R20.64] ;  /* 0x0000000614084981 */ /* 0x0002a8000c0e1d00 */
[----:B------:R3:W4:Y:S01]  /*11e0*/  @P4 LDG.E.EF.128 R12, [R22.64] ;  /* 0x00000006160c4981 */ /* 0x000722000c0e1d00 */
[----:B------:R-:W-:Y:S01]  /*11f0*/  IADD3 R16, P6, R62, UR4, RZ ;  /* 0x000000043e107c10 */ /* 0x000fe2000ffde0ff */
[----:B------:R-:W-:-:S03]  /*1200*/  CS2R R18, SRZ ;  /* 0x0000000000127805 */ /* 0x000fc6000001ff00 */
[----:B------:R-:W-:Y:S02]  /*1210*/  IADD3.X R17, RZ, RZ, RZ, P6, !PT ;  /* 0x000000ffff117210 */ /* 0x000fe400037fe4ff */
[C---:B------:R-:W-:Y:S02]  /*1220*/  SHF.L.U32 R50, R16.reuse, 0x2, RZ ;  /* 0x0000000210327819 */ /* 0x040fe400000006ff */
[----:B------:R-:W-:Y:S02]  /*1230*/  SHF.L.U64.HI R51, R16, 0x2, R17 ;  /* 0x0000000210337819 */ /* 0x000fe40000010211 */
[----:B------:R-:W-:Y:S01]  /*1240*/  IADD3 R28, P6, R50, c[0x0][0x178], RZ ;  /* 0x00005e00321c7a10 */ /* 0x000fe20007fde0ff */
[----:B------:R-:W-:Y:S01]  /*1250*/  CS2R R16, SRZ ;  /* 0x0000000000107805 */ /* 0x000fe2000001ff00 */
[----:B------:R-:W-:Y:S02]  /*1260*/  MOV R61, 0x4 ;  /* 0x00000004003d7802 */ /* 0x000fe40000000f00 */
[----:B------:R-:W-:Y:S01]  /*1270*/  IADD3.X R29, R51, c[0x0][0x17c], RZ, P6, !PT ;  /* 0x00005f00331d7a10 */ /* 0x000fe200037fe4ff */
[----:B------:R-:W-:-:S02]  /*1280*/  CS2R R30, SRZ ;  /* 0x00000000001e7805 */ /* 0x000fc4000001ff00 */
[CC--:B------:R-:W-:Y:S02]  /*1290*/  IMAD.WIDE.U32 R34, R42.reuse, R61.reuse, c[0x0][0x178] ;  /* 0x00005e002a227625 */ /* 0x0c0fe400078e003d */
[----:B------:R5:W4:Y:S01]  /*12a0*/  @!P5 LDG.E.EL.128 R16, [R28.64+0x10] ;  /* 0x000010061c10d981 */ /* 0x000b22000c2e1d00 */
[----:B-1----:R-:W-:Y:S01]  /*12b0*/  CS2R R20, SRZ ;  /* 0x0000000000147805 */ /* 0x002fe2000001ff00 */
[----:B------:R-:W-:Y:S01]  /*12c0*/  IMAD.WIDE.U32 R42, R42, R61, c[0x0][0x190] ;  /* 0x000064002a2a7625 */ /* 0x000fe200078e003d */
[----:B---3--:R-:W-:Y:S01]  /*12d0*/  CS2R R22, SRZ ;  /* 0x0000000000167805 */ /* 0x008fe2000001ff00 */
[----:B------:R-:W-:Y:S01]  /*12e0*/  CS2R R24, SRZ ;  /* 0x0000000000187805 */ /* 0x000fe2000001ff00 */
[----:B------:R-:W-:Y:S01]  /*12f0*/  CS2R R26, SRZ ;  /* 0x00000000001a7805 */ /* 0x000fe2000001ff00 */
[----:B------:R-:W-:-:S03]  /*1300*/  IMAD.WIDE R44, R48, R45, c[0x0][0x180] ;  /* 0x00006000302c7625 */ /* 0x000fc600078e022d */
[----:B------:R1:W3:Y:S01]  /*1310*/  @!P5 LDG.E.EL.128 R20, [R34.64] ;  /* 0x000000062214d981 */ /* 0x0002e2000c2e1d00 */
[----:B-----5:R-:W-:Y:S01]  /*1320*/  CS2R R28, SRZ ;  /* 0x00000000001c7805 */ /* 0x020fe2000001ff00 */
[----:B------:R-:W-:Y:S01]  /*1330*/  CS2R R32, SRZ ;  /* 0x0000000000207805 */ /* 0x000fe2000001ff00 */
[----:B------:R-:W-:Y:S01]  /*1340*/  IMAD.WIDE R46, R48, R61, c[0x0][0x198] ;  /* 0x00006600302e7625 */ /* 0x000fe200078e023d */
[----:B------:R5:W3:Y:S04]  /*1350*/  @P4 LDG.E.EL.128 R24, [R44.64] ;  /* 0x000000062c184981 */ /* 0x000ae8000c2e1d00 */
[----:B------:R0:W3:Y:S01]  /*1360*/  @!P5 LDG.E.EL.128 R28, [R42.64] ;  /* 0x000000062a1cd981 */ /* 0x0000e2000c2e1d00 */
[----:B-1----:R-:W-:-:S06]  /*1370*/  CS2R R34, SRZ ;  /* 0x0000000000227805 */ /* 0x002fcc000001ff00 */
[----:B------:R1:W3:Y:S01]  /*1380*/  @P4 LDG.E.EF.128 R32, [R46.64] ;  /* 0x000000062e204981 */ /* 0x0002e2000c0e1d00 */
[----:B-----5:R-:W-:Y:S01]  /*1390*/  LOP3.LUT R45, R4, UR4, RZ, 0xfc, !PT ;  /* 0x00000004042d7c12 */ /* 0x020fe2000f8efcff */
[----:B------:R-:W-:Y:S01]  /*13a0*/  CS2R R36, SRZ ;  /* 0x0000000000247805 */ /* 0x000fe2000001ff00 */
[----:B------:R-:W-:Y:S01]  /*13b0*/  IADD3 R50, P6, R50, c[0x0][0x190], RZ ;  /* 0x0000640032327a10 */ /* 0x000fe20007fde0ff */
[----:B------:R-:W-:Y:S01]  /*13c0*/  CS2R R38, SRZ ;  /* 0x0000000000267805 */ /* 0x000fe2000001ff00 */
[----:B------:R-:W-:Y:S01]  /*13d0*/  IMAD.WIDE R48, R48, R61, c[0x0][0x1a8] ;  /* 0x00006a0030307625 */ /* 0x000fe200078e023d */
[----:B------:R-:W-:Y:S01]  /*13e0*/  CS2R R40, SRZ ;  /* 0x0000000000287805 */ /* 0x000fe2000001ff00 */
[----:B0-----:R-:W-:Y:S01]  /*13f0*/  CS2R R42, SRZ ;  /* 0x00000000002a7805 */ /* 0x001fe2000001ff00 */
[----:B------:R-:W-:Y:S01]  /*1400*/  IADD3.X R51, R51, c[0x0][0x194], RZ, P6, !PT ;  /* 0x0000650033337a10 */ /* 0x000fe200037fe4ff */
[----:B------:R-:W-:Y:S01]  /*1410*/  IMAD R68, R2, 0x900, R45 ;  /* 0x0000090002447824 */ /* 0x000fe200078e022d */
[----:B------:R0:W5:Y:S01]  /*1420*/  @P4 LDG.E.EF.128 R36, [R48.64] ;  /* 0x0000000630244981 */ /* 0x000162000c0e1d00 */
[----:B------:R-:W-:Y:S01]  /*1430*/  CS2R R44, SRZ ;  /* 0x00000000002c7805 */ /* 0x000fe2000001ff00 */
[----:B-1----:R-:W-:-:S02]  /*1440*/  CS2R R46, SRZ ;  /* 0x00000000002e7805 */ /* 0x002fc4000001ff00 */
[----:B------:R1:W3:Y:S01]  /*1450*/  @!P5 LDG.E.EL.128 R40, [R50.64+0x10] ;  /* 0x000010063228d981 */ /* 0x0002e2000c2e1d00 */
[----:B0-----:R-:W-:-:S05]  /*1460*/  IMAD.WIDE R48, R68, R61, c[0x0][0x198] ;  /* 0x0000660044307625 */ /* 0x001fca00078e023d */
[----:B------:R0:W3:Y:S02]  /*1470*/  @P4 LDG.E.EF.128 R44, [R48.64] ;  /* 0x00000006302c4981 */ /* 0x0000e4000c0e1d00 */
[----:B0-----:R-:W-:Y:S01]  /*1480*/  CS2R R48, SRZ ;  /* 0x0000000000307805 */ /* 0x001fe2000001ff00 */
[----:B--2---:R-:W-:Y:S02]  /*1490*/  SEL R11, R11, RZ, P4 ;  /* 0x000000ff0b0b7207 */ /* 0x004fe40002000000 */
[----:B----4-:R-:W-:Y:S02]  /*14a0*/  SEL R64, R15, RZ, P4 ;  /* 0x000000ff0f407207 */ /* 0x010fe40002000000 */
[C---:B------:R-:W-:Y:S02]  /*14b0*/  PRMT R15, R11.reuse, 0x7632, R15 ;  /* 0x000076320b0f7816 */ /* 0x040fe4000000000f */
[----:B------:R-:W-:Y:S02]  /*14c0*/  SHF.L.U32 R66, R11, 0x10, RZ ;  /* 0x000000100b427819 */ /* 0x000fe400000006ff */
[----:B------:R-:W-:-:S02]  /*14d0*/  PRMT R11, R64, 0x7632, R11 ;  /* 0x00007632400b7816 */ /* 0x000fc4000000000b */
[----:B-1----:R-:W-:Y:S02]  /*14e0*/  SHF.L.U32 R51, R64, 0x10, RZ ;  /* 0x0000001040337819 */ /* 0x002fe400000006ff */
[----:B------:R-:W-:Y:S02]  /*14f0*/  SHF.L.U32 R15, R15, 0x10, RZ ;  /* 0x000000100f0f7819 */ /* 0x000fe400000006ff */
[----:B------:R-:W-:Y:S01]  /*1500*/  SHF.L.U32 R50, R11, 0x10, RZ ;  /* 0x000000100b327819 */ /* 0x000fe200000006ff */
[----:B------:R-:W-:Y:S01]  /*1510*/  FADD R66, R66, R51 ;  /* 0x0000003342427221 */ /* 0x000fe20000000000 */
[----:B------:R-:W-:-:S03]  /*1520*/  IMAD.WIDE R64, R68, R61, c[0x0][0x1a8] ;  /* 0x00006a0044407625 */ /* 0x000fc600078e023d */
[----:B------:R-:W-:Y:S02]  /*1530*/  FADD R15, R15, R50 ;  /* 0x000000320f0f7221 */ /* 0x000fe40000000000 */
[----:B------:R-:W-:-:S06]  /*1540*/  CS2R R50, SRZ ;  /* 0x0000000000327805 */ /* 0x000fcc000001ff00 */
[----:B------:R0:W2:Y:S01]  /*1550*/  @P4 LDG.E.EF.128 R48, [R64.64] ;  /* 0x0000000640304981 */ /* 0x0000a2000c0e1d00 */
[----:B------:R-:W-:Y:S02]  /*1560*/  SEL R10, R10, RZ, P4 ;  /* 0x000000ff0a0a7207 */ /* 0x000fe40002000000 */
[----:B------:R-:W-:Y:S02]  /*1570*/  SEL R14, R14, RZ, P4 ;  /* 0x000000ff0e0e7207 */ /* 0x000fe40002000000 */
[C---:B------:R-:W-:Y:S02]  /*1580*/  PRMT R11, R10.reuse, 0x7632, R11 ;  /* 0x000076320a0b7816 */ /* 0x040fe4000000000b */
[----:B------:R-:W-:Y:S02]  /*1590*/  SHF.L.U32 R67, R10, 0x10, RZ ;  /* 0x000000100a437819 */ /* 0x000fe400000006ff */
[C---:B------:R-:W-:Y:S02]  /*15a0*/  PRMT R10, R14.reuse, 0x7632, R10 ;  /* 0x000076320e0a7816 */ /* 0x040fe4000000000a */
[----:B------:R-:W-:-:S02]  /*15b0*/  SHF.L.U32 R14, R14, 0x10, RZ ;  /* 0x000000100e0e7819 */ /* 0x000fc400000006ff */
[----:B------:R-:W-:Y:S02]  /*15c0*/  SHF.L.U32 R11, R11, 0x10, RZ ;  /* 0x000000100b0b7819 */ /* 0x000fe400000006ff */
[----:B------:R-:W-:Y:S02]  /*15d0*/  SHF.L.U32 R10, R10, 0x10, RZ ;  /* 0x000000100a0a7819 */ /* 0x000fe400000006ff */
[----:B------:R-:W-:Y:S01]  /*15e0*/  SEL R9, R9, RZ, P4 ;  /* 0x000000ff09097207 */ /* 0x000fe20002000000 */
[----:B------:R-:W-:Y:S01]  /*15f0*/  FADD R67, R67, R14 ;  /* 0x0000000e43437221 */ /* 0x000fe20000000000 */
[----:B------:R-:W-:Y:S01]  /*1600*/  SEL R13, R13, RZ, P4 ;  /* 0x000000ff0d0d7207 */ /* 0x000fe20002000000 */
[--C-:B------:R-:W-:Y:S01]  /*1610*/  FADD R14, R11, R10.reuse ;  /* 0x0000000a0b0e7221 */ /* 0x100fe20000000000 */
[C---:B------:R-:W-:Y:S02]  /*1620*/  PRMT R10, R9.reuse, 0x7632, R10 ;  /* 0x00007632090a7816 */ /* 0x040fe4000000000a */
[----:B0-----:R-:W-:-:S02]  /*1630*/  SHF.L.U32 R64, R9, 0x10, RZ ;  /* 0x0000001009407819 */ /* 0x001fc400000006ff */
[----:B------:R-:W-:Y:S02]  /*1640*/  PRMT R9, R13, 0x7632, R9 ;  /* 0x000076320d097816 */ /* 0x000fe40000000009 */
[----:B------:R-:W-:Y:S02]  /*1650*/  SHF.L.U32 R10, R10, 0x10, RZ ;  /* 0x000000100a0a7819 */ /* 0x000fe400000006ff */
[----:B------:R-:W-:Y:S02]  /*1660*/  SHF.L.U32 R9, R9, 0x10, RZ ;  /* 0x0000001009097819 */ /* 0x000fe400000006ff */
[----:B------:R-:W-:Y:S02]  /*1670*/  SEL R8, R8, RZ, P4 ;  /* 0x000000ff08087207 */ /* 0x000fe40002000000 */
[----:B------:R-:W-:Y:S01]  /*1680*/  SEL R12, R12, RZ, P4 ;  /* 0x000000ff0c0c7207 */ /* 0x000fe20002000000 */
[----:B------:R-:W-:Y:S01]  /*1690*/  FADD R9, R10, R9 ;  /* 0x000000090a097221 */ /* 0x000fe20000000000 */
[----:B------:R-:W-:-:S02]  /*16a0*/  SHF.L.U32 R11, R8, 0x10, RZ ;  /* 0x00000010080b7819 */ /* 0x000fc400000006ff */
[----:B------:R-:W-:Y:S02]  /*16b0*/  SHF.L.U32 R10, R12, 0x10, RZ ;  /* 0x000000100c0a7819 */ /* 0x000fe400000006ff */
[----:B------:R-:W-:Y:S02]  /*16c0*/  SEL R19, R19, RZ, !P5 ;  /* 0x000000ff13137207 */ /* 0x000fe40006800000 */
[----:B------:R-:W-:Y:S01]  /*16d0*/  SHF.L.U32 R13, R13, 0x10, RZ ;  /* 0x000000100d0d7819 */ /* 0x000fe200000006ff */
[----:B------:R-:W-:Y:S01]  /*16e0*/  FADD R11, R11, R10 ;  /* 0x0000000a0b0b7221 */ /* 0x000fe20000000000 */
[----:B------:R-:W-:Y:S01]  /*16f0*/  SEL R17, R17, RZ, !P5 ;  /* 0x000000ff11117207 */ /* 0x000fe20006800000 */
[----:B------:R-:W-:Y:S01]  /*1700*/  FADD R10, R19, 1 ;  /* 0x3f800000130a7421 */ /* 0x000fe20000000000 */
[----:B------:R-:W-:Y:S02]  /*1710*/  PRMT R8, R8, 0x7632, R8 ;  /* 0x0000763208087816 */ /* 0x000fe40000000008 */
[----:B------:R-:W-:-:S02]  /*1720*/  PRMT R12, R12, 0x7632, R12 ;  /* 0x000076320c0c7816 */ /* 0x000fc4000000000c */
[----:B------:R-:W-:Y:S01]  /*1730*/  SEL R18, R18, RZ, !P5 ;  /* 0x000000ff12127207 */ /* 0x000fe20006800000 */
[----:B------:R-:W-:Y:S01]  /*1740*/  FADD R64, R64, R13 ;  /* 0x0000000d40407221 */ /* 0x000fe20000000000 */
[----:B---3--:R-:W-:Y:S01]  /*1750*/  SEL R28, R28, RZ, !P5 ;  /* 0x000000ff1c1c7207 */ /* 0x008fe20006800000 */
[----:B------:R-:W-:Y:S01]  /*1760*/  FADD R17, R17, 1 ;  /* 0x3f80000011117421 */ /* 0x000fe20000000000 */
[----:B------:R-:W-:Y:S01]  /*1770*/  SHF.L.U32 R8, R8, 0x10, RZ ;  /* 0x0000001008087819 */ /* 0x000fe200000006ff */
[----:B------:R-:W-:Y:S01]  /*1780*/  FMUL R10, R15, R10 ;  /* 0x0000000a0f0a7220 */ /* 0x000fe20000400000 */
[----:B------:R-:W-:Y:S01]  /*1790*/  SHF.L.U32 R13, R12, 0x10, RZ ;  /* 0x000000100c0d7819 */ /* 0x000fe200000006ff */
[----:B------:R-:W-:Y:S01]  /*17a0*/  FADD R65, R18, 1 ;  /* 0x3f80000012417421 */ /* 0x000fe20000000000 */
[----:B------:R-:W-:Y:S02]  /*17b0*/  SEL R15, R22, RZ, !P5 ;  /* 0x000000ff160f7207 */ /* 0x000fe40006800000 */
[----:B------:R-:W-:Y:S01]  /*17c0*/  SEL R24, R24, RZ, P4 ;  /* 0x000000ff18187207 */ /* 0x000fe20002000000 */
[----:B------:R-:W-:Y:S01]  /*17d0*/  FMUL R14, R14, R17 ;  /* 0x000000110e0e7220 */ /* 0x000fe20000400000 */
[----:B------:R-:W-:Y:S01]  /*17e0*/  SEL R16, R16, RZ, !P5 ;  /* 0x000000ff10107207 */ /* 0x000fe20006800000 */
[----:B------:R-:W-:Y:S01]  /*17f0*/  FADD R69, R28, 1 ;  /* 0x3f8000001c457421 */ /* 0x000fe20000000000 */
[----:B------:R-:W-:Y:S01]  /*1800*/  SEL R17, R25, RZ, P4 ;  /* 0x000000ff19117207 */ /* 0x000fe20002000000 */
[----:B------:R-:W-:Y:S01]  /*1810*/  FADD R13, R8, R13 ;  /* 0x0000000d080d7221 */ /* 0x000fe20000000000 */
[----:B------:R-:W-:Y:S01]  /*1820*/  SEL R28, R29, RZ, !P5 ;  /* 0x000000ff1d1c7207 */ /* 0x000fe20006800000 */
[----:B------:R-:W-:Y:S01]  /*1830*/  FMUL R8, R66, R65 ;  /* 0x0000004142087220 */ /* 0x000fe20000400000 */
[----:B------:R-:W-:Y:S01]  /*1840*/  PRMT R29, R24, 0x7632, R29 ;  /* 0x00007632181d7816 */ /* 0x000fe2000000001d */
[----:B------:R-:W-:Y:S01]  /*1850*/  FADD R15, R15, 1 ;  /* 0x3f8000000f0f7421 */ /* 0x000fe20000000000 */
[----:B------:R-:W-:Y:S01]  /*1860*/  FADD R12, R16, 1 ;  /* 0x3f800000100c7421 */ /* 0x000fe20000000000 */
[----:B------:R-:W-:-:S02]  /*1870*/  SEL R30, R30, RZ, !P5 ;  /* 0x000000ff1e1e7207 */ /* 0x000fc40006800000 */
[----:B------:R-:W-:Y:S02]  /*1880*/  SHF.L.U32 R65, R24, 0x10, RZ ;  /* 0x0000001018417819 */ /* 0x000fe400000006ff */
[C---:B------:R-:W-:Y:S01]  /*1890*/  SHF.L.U32 R25, R17.reuse, 0x10, RZ ;  /* 0x0000001011197819 */ /* 0x040fe200000006ff */
[----:B------:R-:W-:Y:S01]  /*18a0*/  FMUL R22, R64, R15 ;  /* 0x0000000f40167220 */ /* 0x000fe20000400000 */
[----:B------:R-:W-:Y:S02]  /*18b0*/  PRMT R17, R17, 0x7632, R17 ;  /* 0x0000763211117816 */ /* 0x000fe40000000011 */
[----:B------:R-:W-:Y:S01]  /*18c0*/  SHF.L.U32 R29, R29, 0x10, RZ ;  /* 0x000000101d1d7819 */ /* 0x000fe200000006ff */
[----:B------:R-:W-:Y:S01]  /*18d0*/  FMUL R12, R67, R12 ;  /* 0x0000000c430c7220 */ /* 0x000fe20000400000 */
[----:B------:R-:W-:Y:S01]  /*18e0*/  SEL R15, R32, RZ, P4 ;  /* 0x000000ff200f7207 */ /* 0x000fe20002000000 */
[----:B------:R-:W-:Y:S01]  /*18f0*/  FADD R67, R30, 1 ;  /* 0x3f8000001e437421 */ /* 0x000fe20000000000 */
[----:B------:R-:W-:Y:S01]  /*1900*/  SEL R19, R34, RZ, P4 ;  /* 0x000000ff22137207 */ /* 0x000fe20002000000 */
[C---:B------:R-:W-:Y:S01]  /*1910*/  FMUL R18, R0.reuse, R65 ;  /* 0x0000004100127220 */ /* 0x040fe20000400000 */
[----:B------:R-:W-:Y:S01]  /*1920*/  SEL R24, R31, RZ, !P5 ;  /* 0x000000ff1f187207 */ /* 0x000fe20006800000 */
[----:B------:R-:W-:Y:S01]  /*1930*/  FMUL R16, R0, R25 ;  /* 0x0000001900107220 */ /* 0x000fe20000400000 */
[----:B------:R-:W-:Y:S01]  /*1940*/  SEL R30, R33, RZ, P4 ;  /* 0x000000ff211e7207 */ /* 0x000fe20002000000 */
[----:B------:R-:W-:Y:S01]  /*1950*/  FADD R28, R28, 1 ;  /* 0x3f8000001c1c7421 */ /* 0x000fe20000000000 */
[----:B------:R-:W-:Y:S01]  /*1960*/  SHF.L.U32 R31, R17, 0x10, RZ ;  /* 0x00000010111f7819 */ /* 0x000fe200000006ff */
[----:B------:R-:W-:Y:S01]  /*1970*/  FMUL R17, R0, R29 ;  /* 0x0000001d00117220 */ /* 0x000fe20000400000 */
[----:B------:R-:W-:Y:S01]  /*1980*/  FFMA R15, R18, R69, R15 ;  /* 0x00000045120f7223 */ /* 0x000fe2000000000f */
[----:B------:R-:W-:Y:S01]  /*1990*/  FFMA R16, R16, R67, R19 ;  /* 0x0000004310107223 */ /* 0x000fe20000000013 */
[----:B------:R-:W-:Y:S01]  /*19a0*/  SEL R18, R35, RZ, P4 ;  /* 0x000000ff23127207 */ /* 0x000fe20002000000 */
[----:B------:R-:W-:Y:S01]  /*19b0*/  FADD R24, R24, 1 ;  /* 0x3f80000018187421 */ /* 0x000fe20000000000 */
[----:B------:R-:W-:Y:S01]  /*19c0*/  FMUL R19, R0, R31 ;  /* 0x0000001f00137220 */ /* 0x000fe20000400000 */
[----:B------:R-:W-:Y:S01]  /*19d0*/  FFMA R17, R17, R28, R30 ;  /* 0x0000001c11117223 */ /* 0x000fe2000000001e */
[----:B------:R-:W-:-:S02]  /*19e0*/  SEL R30, R20, RZ, !P5 ;  /* 0x000000ff141e7207 */ /* 0x000fc40006800000 */
[----:B------:R-:W-:Y:S01]  /*19f0*/  SEL R33, R27, RZ, P4 ;  /* 0x000000ff1b217207 */ /* 0x000fe20002000000 */
[----:B------:R-:W-:Y:S01]  /*1a00*/  FFMA R18, R19, R24, R18 ;  /* 0x0000001813127223 */ /* 0x000fe20000000012 */
[----:B------:R-:W-:Y:S01]  /*1a10*/  SEL R19, R26, RZ, P4 ;  /* 0x000000ff1a137207 */ /* 0x000fe20002000000 */
[----:B------:R-:W-:Y:S01]  /*1a20*/  FADD R26, R30, 1 ;  /* 0x3f8000001e1a7421 */ /* 0x000fe20000000000 */
[----:B------:R-:W-:Y:S02]  /*1a30*/  SEL R34, R21, RZ, !P5 ;  /* 0x000000ff15227207 */ /* 0x000fe40006800000 */
[----:B------:R-:W-:Y:S02]  /*1a40*/  SEL R23, R23, RZ, !P5 ;  /* 0x000000ff17177207 */ /* 0x000fe40006800000 */
[----:B------:R-:W-:Y:S01]  /*1a50*/  PRMT R27, R33, 0x7632, R27 ;  /* 0x00007632211b7816 */ /* 0x000fe2000000001b */
[----:B------:R-:W-:Y:S01]  /*1a60*/  FMUL R21, R11, R26 ;  /* 0x0000001a0b157220 */ /* 0x000fe20000400000 */
[----:B------:R-:W-:Y:S01]  /*1a70*/  FADD R34, R34, 1 ;  /* 0x3f80000022227421 */ /* 0x000fe20000000000 */
[----:B------:R-:W-:Y:S01]  /*1a80*/  FADD R26, R23, 1 ;  /* 0x3f800000171a7421 */ /* 0x000fe20000000000 */
[----:B------:R-:W-:-:S02]  /*1a90*/  SEL R43, R43, RZ, !P5 ;  /* 0x000000ff2b2b7207 */ /* 0x000fc40006800000 */
[----:B------:R-:W-:Y:S01]  /*1aa0*/  SHF.L.U32 R27, R27, 0x10, RZ ;  /* 0x000000101b1b7819 */ /* 0x000fe200000006ff */
[----:B------:R-:W-:Y:S01]  /*1ab0*/  FMUL R23, R13, R34 ;  /* 0x000000220d177220 */ /* 0x000fe20000400000 */
[----:B-----5:R-:W-:Y:S01]  /*1ac0*/  SEL R38, R38, RZ, P4 ;  /* 0x000000ff26267207 */ /* 0x020fe20002000000 */
[----:B------:R-:W-:Y:S01]  /*1ad0*/  FMUL R11, R9, R26 ;  /* 0x0000001a090b7220 */ /* 0x000fe20000400000 */
[----:B------:R-:W-:Y:S01]  /*1ae0*/  SEL R36, R36, RZ, P4 ;  /* 0x000000ff24247207 */ /* 0x000fe20002000000 */
[----:B------:R-:W-:Y:S01]  /*1af0*/  FMUL R13, R0, R27 ;  /* 0x0000001b000d7220 */ /* 0x000fe20000400000 */
[----:B------:R-:W-:Y:S01]  /*1b00*/  SEL R20, R37, RZ, P4 ;  /* 0x000000ff25147207 */ /* 0x000fe20002000000 */
[----:B------:R-:W-:Y:S01]  /*1b10*/  FADD R26, R43, 1 ;  /* 0x3f8000002b1a7421 */ /* 0x000fe20000000000 */
[----:B------:R-:W-:Y:S02]  /*1b20*/  SEL R34, R47, RZ, P4 ;  /* 0x000000ff2f227207 */ /* 0x000fe40002000000 */
[----:B------:R-:W-:-:S02]  /*1b30*/  SEL R37, R42, RZ, !P5 ;  /* 0x000000ff2a257207 */ /* 0x000fc40006800000 */
[----:B------:R-:W-:Y:S01]  /*1b40*/  SHF.L.U32 R33, R33, 0x10, RZ ;  /* 0x0000001021217819 */ /* 0x000fe200000006ff */
[----:B------:R-:W-:Y:S01]  /*1b50*/  FFMA R9, R7, R22, R38 ;  /* 0x0000001607097223 */ /* 0x000fe20000000026 */
[----:B------:R-:W-:Y:S01]  /*1b60*/  PRMT R35, R19, 0x7632, R35 ;  /* 0x0000763213237816 */ /* 0x000fe20000000023 */
[----:B------:R-:W-:Y:S01]  /*1b70*/  FFMA R22, R7, R21, R36 ;  /* 0x0000001507167223 */ /* 0x000fe20000000024 */
[----:B------:R-:W-:Y:S01]  /*1b80*/  FFMA R13, R13, R26, R34 ;  /* 0x0000001a0d0d7223 */ /* 0x000fe20000000022 */
[----:B------:R-:W-:Y:S01]  /*1b90*/  SEL R21, R46, RZ, P4 ;  /* 0x000000ff2e157207 */ /* 0x000fe20002000000 */
[----:B------:R-:W-:Y:S01]  /*1ba0*/  FMUL R34, R0, R33 ;  /* 0x0000002100227220 */ /* 0x000fe20000400000 */
[----:B------:R-:W-:Y:S01]  /*1bb0*/  SEL R30, R41, RZ, !P5 ;  /* 0x000000ff291e7207 */ /* 0x000fe20006800000 */
[----:B------:R-:W-:Y:S01]  /*1bc0*/  FADD R37, R37, 1 ;  /* 0x3f80000025257421 */ /* 0x000fe20000000000 */
[----:B------:R-:W-:Y:S02]  /*1bd0*/  SHF.L.U32 R35, R35, 0x10, RZ ;  /* 0x0000001023237819 */ /* 0x000fe400000006ff */
[----:B------:R-:W-:Y:S01]  /*1be0*/  SEL R32, R39, RZ, P4 ;  /* 0x000000ff27207207 */ /* 0x000fe20002000000 */
[----:B------:R-:W-:Y:S01]  /*1bf0*/  FFMA R21, R34, R37, R21 ;  /* 0x0000002522157223 */ /* 0x000fe20000000015 */
[----:B------:R-:W-:Y:S01]  /*1c00*/  SEL R36, R45, RZ, P4 ;  /* 0x000000ff2d247207 */ /* 0x000fe20002000000 */
[----:B------:R-:W-:Y:S01]  /*1c10*/  FMUL R41, R0, R35 ;  /* 0x0000002300297220 */ /* 0x000fe20000400000 */
[----:B------:R-:W-:Y:S01]  /*1c20*/  SEL R40, R40, RZ, !P5 ;  /* 0x000000ff28287207 */ /* 0x000fe20006800000 */
[----:B------:R-:W-:Y:S01]  /*1c30*/  FADD R30, R30, 1 ;  /* 0x3f8000001e1e7421 */ /* 0x000fe20000000000 */
[----:B------:R-:W-:Y:S01]  /*1c40*/  SHF.L.U32 R39, R19, 0x10, RZ ;  /* 0x0000001013277819 */ /* 0x000fe200000006ff */
[C---:B------:R-:W-:Y:S01]  /*1c50*/  FMUL R34, R7.reuse, R7 ;  /* 0x0000000707227220 */ /* 0x040fe20000400000 */
[----:B------:R-:W-:Y:S01]  /*1c60*/  FFMA R43, R7, R11, R32 ;  /* 0x0000000b072b7223 */ /* 0x000fe20000000020 */
[----:B------:R-:W-:Y:S01]  /*1c70*/  SEL R45, R44, RZ, P4 ;  /* 0x000000ff2c2d7207 */ /* 0x000fe20002000000 */
[----:B------:R-:W-:Y:S01]  /*1c80*/  FFMA R19, R41, R30, R36 ;  /* 0x0000001e29137223 */ /* 0x000fe20000000024 */
[C---:B------:R-:W-:Y:S01]  /*1c90*/  FMUL R11, R7.reuse, R34 ;  /* 0x00000022070b7220 */ /* 0x040fe20000400000 */
[----:B------:R-:W-:Y:S01]  /*1ca0*/  FMUL R36, R0, R39 ;  /* 0x0000002700247220 */ /* 0x000fe20000400000 */
[----:B------:R-:W-:Y:S01]  /*1cb0*/  FADD R41, R40, 1 ;  /* 0x3f80000028297421 */ /* 0x000fe20000000000 */
[----:B------:R-:W-:Y:S01]  /*1cc0*/  FFMA R38, R7, R23, R20 ;  /* 0x0000001707267223 */ /* 0x000fe20000000014 */
[----:B------:R-:W-:-:S02]  /*1cd0*/  FMUL R11, R60, R11 ;  /* 0x0000000b3c0b7220 */ /* 0x000fc40000400000 */
[----:B------:R-:W-:Y:S02]  /*1ce0*/  FFMA R20, R36, R41, R45 ;  /* 0x0000002924147223 */ /* 0x000fe4000000002d */
[----:B------:R-:W-:-:S04]  /*1cf0*/  FMUL R32, R11, 0.00043402778101153671741 ;  /* 0x39e38e390b207820 */ /* 0x000fc80000400000 */
[C---:B------:R-:W-:Y:S01]  /*1d00*/  FFMA R9, R32.reuse, R16, R9 ;  /* 0x0000001020097223 */ /* 0x040fe20000000009 */
[C---:B------:R-:W-:Y:S01]  /*1d10*/  FFMA R11, R32.reuse, R18, R43 ;  /* 0x00000012200b7223 */ /* 0x040fe2000000002b */
[----:B------:R-:W-:-:S03]  /*1d20*/  FFMA R38, R32, R17, R38 ;  /* 0x0000001120267223 */ /* 0x000fc60000000026 */
[----:B------:R-:W-:-:S04]  /*1d30*/  FFMA R11, R32, R18, R11 ;  /* 0x00000012200b7223 */ /* 0x000fc8000000000b */
[----:B------:R-:W-:-:S04]  /*1d40*/  FMUL R24, R24, R11 ;  /* 0x0000000b18187220 */ /* 0x000fc80000400000 */
[----:B------:R-:W-:-:S05]  /*1d50*/  FMUL R24, R31, R24 ;  /* 0x000000181f187220 */ /* 0x000fca0000400000 */
[----:B------:R-:W-:-:S05]  /*1d60*/  FSEL R24, R24, -RZ, P4 ;  /* 0x800000ff18187208 */ /* 0x000fca0002000000 */
[----:B------:R-:W-:Y:S01]  /*1d70*/  FADD R55, R24, R55 ;  /* 0x0000003718377221 */ /* 0x000fe20000000000 */
[----:B--2---:R-:W-:Y:S02]  /*1d80*/  SEL R34, R51, RZ, P4 ;  /* 0x000000ff33227207 */ /* 0x004fe40002000000 */
[----:B------:R-:W-:Y:S02]  /*1d90*/  SEL R49, R49, RZ, P4 ;  /* 0x000000ff31317207 */ /* 0x000fe40002000000 */
[----:B------:R-:W-:Y:S02]  /*1da0*/  SEL R45, R50, RZ, P4 ;  /* 0x000000ff322d7207 */ /* 0x000fe40002000000 */
[----:B------:R-:W-:Y:S01]  /*1db0*/  SEL R23, R48, RZ, P4 ;  /* 0x000000ff30177207 */ /* 0x000fe20002000000 */
[C---:B------:R-:W-:Y:S01]  /*1dc0*/  FFMA R34, R7.reuse, R10, R34 ;  /* 0x0000000a07227223 */ /* 0x040fe20000000022 */
[C---:B------:R-:W-:Y:S01]  /*1dd0*/  FFMA R14, R7.reuse, R14, R49 ;  /* 0x0000000e070e7223 */ /* 0x040fe20000000031 */
[C---:B------:R-:W-:Y:S01]  /*1de0*/  FFMA R36, R7.reuse, R8, R45 ;  /* 0x0000000807247223 */ /* 0x040fe2000000002d */
[C---:B------:R-:W-:Y:S01]  /*1df0*/  FFMA R8, R32.reuse, R15, R22 ;  /* 0x0000000f20087223 */ /* 0x040fe20000000016 */
[----:B------:R-:W-:Y:S01]  /*1e00*/  FFMA R23, R7, R12, R23 ;  /* 0x0000000c07177223 */ /* 0x000fe20000000017 */
[C---:B------:R-:W-:Y:S01]  /*1e10*/  FFMA R34, R32.reuse, R13, R34 ;  /* 0x0000000d20227223 */ /* 0x040fe20000000022 */
        /* <DEDUP_REMOVED lines=9> */
[----:B------:R-:W-:Y:S01]  /*1eb0*/  FFMA R12, R32, R20, R23 ;  /* 0x00000014200c7223 */ /* 0x000fe20000000017 */
[----:B------:R-:W-:Y:S06]  /*1ec0*/  BAR.SYNC 0x0 ;  /* 0x0000000000007b1d */ /* 0x000fec0000000000 */
[----:B------:R-:W-:Y:S04]  /*1ed0*/  STS.128 [R6+0x10], R12 ;  /* 0x0000100c06007388 */ /* 0x000fe80000000c00 */
[----:B------:R-:W-:Y:S04]  /*1ee0*/  STS.128 [R6], R8 ;  /* 0x0000000806007388 */ /* 0x000fe80000000c00 */
[----:B------:R-:W-:Y:S06]  /*1ef0*/  BAR.SYNC 0x0 ;  /* 0x0000000000007b1d */ /* 0x000fec0000000000 */
[----:B------:R-:W0:Y:S04]  /*1f00*/  LDS.128 R16, [R63.X16] ;  /* 0x000000003f107984 */ /* 0x000e28000000cc00 */
[----:B------:R-:W1:Y:S01]  /*1f10*/  LDS.128 R20, [R63.X16+0x1000] ;  /* 0x001000003f147984 */ /* 0x000e62000000cc00 */
[----:B------:R-:W-:Y:S01]  /*1f20*/  FMUL R28, R28, R9 ;  /* 0x000000091c1c7220 */ /* 0x000fe20000400000 */
[----:B------:R-:W-:Y:S01]  /*1f30*/  LOP3.LUT R9, R3, UR4, RZ, 0xfc, !PT ;  /* 0x0000000403097c12 */ /* 0x000fe2000f8efcff */
[----:B------:R-:W-:-:S03]  /*1f40*/  FMUL R32, R69, R8 ;  /* 0x0000000845207220 */ /* 0x000fc60000400000 */
[----:B------:R-:W-:Y:S01]  /*1f50*/  ISETP.LT.U32.AND P5, PT, R9, 0x900, !P1 ;  /* 0x000009000900780c */ /* 0x000fe20004fa1070 */
[----:B------:R-:W-:Y:S01]  /*1f60*/  IMAD R8, R2, 0x900, R9 ;  /* 0x0000090002087824 */ /* 0x000fe200078e0209 */
[----:B------:R-:W-:-:S03]  /*1f70*/  LOP3.LUT R11, R5, UR4, RZ, 0xfc, !PT ;  /* 0x00000004050b7c12 */ /* 0x000fc6000f8efcff */
[----:B------:R-:W-:Y:S01]  /*1f80*/  IMAD.WIDE R8, R8, R61, c[0x0][0x160] ;  /* 0x0000580008087625 */ /* 0x000fe200078e023d */
[----:B------:R-:W-:Y:S01]  /*1f90*/  ISETP.LT.U32.AND P6, PT, R11, 0x900, !P1 ;  /* 0x000009000b00780c */ /* 0x000fe20004fc1070 */
[----:B------:R-:W-:Y:S01]  /*1fa0*/  FMUL R34, R67, R10 ;  /* 0x0000000a43227220 */ /* 0x000fe20000400000 */
[----:B------:R-:W-:Y:S01]  /*1fb0*/  FMUL R30, R30, R13 ;  /* 0x0000000d1e1e7220 */ /* 0x000fe20000400000 */
[----:B------:R-:W-:Y:S01]  /*1fc0*/  FMUL R14, R37, R14 ;  /* 0x0000000e250e7220 */ /* 0x000fe20000400000 */
[----:B------:R-:W-:Y:S01]  /*1fd0*/  FMUL R26, R26, R15 ;  /* 0x0000000f1a1a7220 */ /* 0x000fe20000400000 */
[----:B------:R-:W-:Y:S01]  /*1fe0*/  FMUL R12, R41, R12 ;  /* 0x0000000c290c7220 */ /* 0x000fe20000400000 */
[----:B------:R-:W-:Y:S01]  /*1ff0*/  IMAD R10, R2, 0x900, R11 ;  /* 0x00000900020a7824 */ /* 0x000fe200078e020b */
[----:B------:R-:W-:Y:S01]  /*2000*/  FMUL R34, R25, R34 ;  /* 0x0000002219227220 */ /* 0x000fe20000400000 */
[----:B------:R-:W-:Y:S01]  /*2010*/  FMUL R32, R65, R32 ;  /* 0x0000002041207220 */ /* 0x000fe20000400000 */
[----:B------:R-:W-:Y:S01]  /*2020*/  FMUL R28, R29, R28 ;  /* 0x0000001c1d1c7220 */ /* 0x000fe20000400000 */
[----:B------:R-:W-:Y:S01]  /*2030*/  FMUL R26, R27, R26 ;  /* 0x0000001a1b1a7220 */ /* 0x000fe20000400000 */
[----:B------:R-:W-:Y:S01]  /*2040*/  FMUL R14, R33, R14 ;  /* 0x0000000e210e7220 */ /* 0x000fe20000400000 */
[----:B------:R-:W-:Y:S01]  /*2050*/  FMUL R30, R35, R30 ;  /* 0x0000001e231e7220 */ /* 0x000fe20000400000 */
[----:B------:R-:W-:Y:S01]  /*2060*/  FMUL R12, R39, R12 ;  /* 0x0000000c270c7220 */ /* 0x000fe20000400000 */
[----:B------:R-:W-:Y:S01]  /*2070*/  IMAD.WIDE R10, R10, R61, c[0x0][0x160] ;  /* 0x000058000a0a7625 */ /* 0x000fe200078e023d */
[----:B0-----:R0:W-:Y:S01]  /*2080*/  @P5 STG.E.128 [R8.64], R16 ;  /* 0x0000001008005986 */ /* 0x0011e2000c101d06 */
[----:B------:R-:W-:-:S02]  /*2090*/  PLOP3.LUT P5, PT, PT, PT, UP0, 0x80, 0x0 ;  /* 0x000000000000781c */ /* 0x000fc40003faf008 */
[----:B------:R-:W-:Y:S02]  /*20a0*/  FSEL R29, R34, -RZ, P4 ;  /* 0x800000ff221d7208 */ /* 0x000fe40002000000 */
[----:B------:R-:W-:Y:S02]  /*20b0*/  FSEL R25, R32, -RZ, P4 ;  /* 0x800000ff20197208 */ /* 0x000fe40002000000 */
[----:B------:R-:W-:Y:S02]  /*20c0*/  FSEL R28, R28, -RZ, P4 ;  /* 0x800000ff1c1c7208 */ /* 0x000fe40002000000 */
[----:B------:R-:W-:Y:S02]  /*20d0*/  FSEL R26, R26, -RZ, P4 ;  /* 0x800000ff1a1a7208 */ /* 0x000fe40002000000 */
[----:B------:R-:W-:Y:S02]  /*20e0*/  FSEL R13, R14, -RZ, P4 ;  /* 0x800000ff0e0d7208 */ /* 0x000fe40002000000 */
[----:B------:R-:W-:Y:S01]  /*20f0*/  FSEL R30, R30, -RZ, P4 ;  /* 0x800000ff1e1e7208 */ /* 0x000fe20002000000 */
[----:B-1----:R1:W-:Y:S01]  /*2100*/  @P6 STG.E.128 [R10.64], R20 ;  /* 0x000000140a006986 */ /* 0x0023e2000c101d06 */
[----:B------:R-:W-:Y:S01]  /*2110*/  UPLOP3.LUT UP0, UPT, UPT, UPT, UPT, 0x40, 0x0 ;  /* 0x000000000000789c */ /* 0x000fe20003f0e870 */
[----:B0-----:R-:W-:Y:S01]  /*2120*/  FSEL R9, R12, -RZ, P4 ;  /* 0x800000ff0c097208 */ /* 0x001fe20002000000 */
[----:B------:R-:W-:Y:S01]  /*2130*/  UMOV UR4, 0x800 ;  /* 0x0000080000047882 */ /* 0x000fe20000000000 */
[----:B------:R-:W-:Y:S01]  /*2140*/  FADD R54, R29, R54 ;  /* 0x000000361d367221 */ /* 0x000fe20000000000 */
[----:B------:R-:W-:Y:S01]  /*2150*/  FADD R52, R25, R52 ;  /* 0x0000003419347221 */ /* 0x000fe20000000000 */
[----:B------:R-:W-:Y:S01]  /*2160*/  FADD R53, R28, R53 ;  /* 0x000000351c357221 */ /* 0x000fe20000000000 */
[----:B------:R-:W-:Y:S01]  /*2170*/  FADD R59, R26, R59 ;  /* 0x0000003b1a3b7221 */ /* 0x000fe20000000000 */
[----:B------:R-:W-:Y:S01]  /*2180*/  FADD R58, R13, R58 ;  /* 0x0000003a0d3a7221 */ /* 0x000fe20000000000 */
[----:B------:R-:W-:Y:S01]  /*2190*/  FADD R57, R30, R57 ;  /* 0x000000391e397221 */ /* 0x000fe20000000000 */
[----:B------:R-:W-:Y:S01]  /*21a0*/  FADD R56, R9, R56 ;  /* 0x0000003809387221 */ /* 0x000fe20000000000 */
[----:B------:R-:W-:Y:S01]  /*21b0*/  @!P5 CALL.REL.NOINC `(.L_x_1) ;  /* 0x000000100000d944 */ /* 0x000fe20003c00000 */
[----:B------:R-:W-:Y:S05]  /*21c0*/  BRA `(.L_x_2) ;  /* 0xffffef5000007947 */ /* 0x000fea000383ffff */
.L_x_1:
[----:B------:R-:W-:Y:S01]  /*21d0*/  FADD R53, R52, R53 ;  /* 0x0000003534357221 */ /* 0x000fe20000000000 */
[----:B-1----:R-:W0:Y:S01]  /*21e0*/  S2R R11, SR_TID.X ;  /* 0x00000000000b7919 */ /* 0x002e220000002100 */
[----:B------:R-:W-:-:S02]  /*21f0*/  UPLOP3.LUT UP0, UPT, UPT, UPT, UPT, 0x80, 0x0 ;  /* 0x000000000000789c */ /* 0x000fc40003f0f070 */
[----:B------:R-:W-:Y:S01]  /*2200*/  FADD R54, R54, R53 ;  /* 0x0000003536367221 */ /* 0x000fe20000000000 */
[----:B------:R-:W-:Y:S06]  /*2210*/  BAR.SYNC 0x0 ;  /* 0x0000000000007b1d */ /* 0x000fec0000000000 */
[----:B------:R-:W-:Y:S01]  /*2220*/  FADD R55, R55, R54 ;  /* 0x0000003637377221 */ /* 0x000fe20000000000 */
[----:B------:R-:W-:-:S03]  /*2230*/  UMOV UR4, URZ ;  /* 0x0000003f00047c82 */ /* 0x000fc60008000000 */
[----:B------:R-:W-:-:S04]  /*2240*/  FADD R56, R56, R55 ;  /* 0x0000003738387221 */ /* 0x000fc80000000000 */
[----:B------:R-:W-:-:S04]  /*2250*/  FADD R57, R57, R56 ;  /* 0x0000003839397221 */ /* 0x000fc80000000000 */
[----:B------:R-:W-:Y:S01]  /*2260*/  FADD R58, R58, R57 ;  /* 0x000000393a3a7221 */ /* 0x000fe20000000000 */
[----:B0-----:R-:W-:-:S03]  /*2270*/  SHF.R.U32.HI R10, RZ, 0x5, R11 ;  /* 0x00000005ff0a7819 */ /* 0x001fc6000001160b */
[----:B------:R-:W-:Y:S01]  /*2280*/  FADD R58, R59, R58 ;  /* 0x0000003a3b3a7221 */ /* 0x000fe20000000000 */
[----:B------:R-:W-:-:S04]  /*2290*/  SHF.L.U32 R10, R10, 0x2, RZ ;  /* 0x000000020a0a7819 */ /* 0x000fc800000006ff */
[----:B------:R-:W0:Y:S01]  /*22a0*/  SHFL.BFLY PT, R3, R58, 0x10, 0x1f ;  /* 0x0e001f003a037f89 */ /* 0x000e2200000e0000 */
[----:B------:R-:W-:Y:S01]  /*22b0*/  LOP3.LUT R10, R10, 0x1c, RZ, 0xe2, !PT ;  /* 0x0000001c0a0a7812 */ /* 0x000fe200078ee2ff */
[----:B0-----:R-:W-:-:S05]  /*22c0*/  FADD R3, R58, R3 ;  /* 0x000000033a037221 */ /* 0x001fca0000000000 */
[----:B------:R-:W0:Y:S02]  /*22d0*/  SHFL.BFLY PT, R6, R3, 0x8, 0x1f ;  /* 0x0d001f0003067f89 */ /* 0x000e2400000e0000 */
[----:B0-----:R-:W-:-:S05]  /*22e0*/  FADD R6, R3, R6 ;  /* 0x0000000603067221 */ /* 0x001fca0000000000 */
[----:B------:R-:W0:Y:S02]  /*22f0*/  SHFL.BFLY PT, R5, R6, 0x4, 0x1f ;  /* 0x0c801f0006057f89 */ /* 0x000e2400000e0000 */
[----:B0-----:R-:W-:-:S05]  /*2300*/  FADD R5, R6, R5 ;  /* 0x0000000506057221 */ /* 0x001fca0000000000 */
[----:B------:R-:W0:Y:S02]  /*2310*/  SHFL.BFLY PT, R8, R5, 0x2, 0x1f ;  /* 0x0c401f0005087f89 */ /* 0x000e2400000e0000 */
[----:B0-----:R-:W-:-:S05]  /*2320*/  FADD R8, R5, R8 ;  /* 0x0000000805087221 */ /* 0x001fca0000000000 */
[----:B------:R-:W0:Y:S02]  /*2330*/  SHFL.BFLY PT, R7, R8, 0x1, 0x1f ;  /* 0x0c201f0008077f89 */ /* 0x000e2400000e0000 */
[----:B0-----:R-:W-:-:S05]  /*2340*/  FADD R7, R8, R7 ;  /* 0x0000000708077221 */ /* 0x001fca0000000000 */
[----:B------:R-:W-:Y:S04]  /*2350*/  @!P2 STS [R10], R7 ;  /* 0x000000070a00a388 */ /* 0x000fe80000000800 */
[----:B------:R-:W-:Y:S06]  /*2360*/  BAR.SYNC 0x0 ;  /* 0x0000000000007b1d */ /* 0x000fec0000000000 */
[----:B------:R-:W0:Y:S01]  /*2370*/  @!P3 LDS R9, [R11.X4] ;  /* 0x000000000b09b984 */ /* 0x000e220000004800 */
[----:B------:R-:W-:-:S04]  /*2380*/  FMUL R7, R0, R0 ;  /* 0x0000000000077220 */ /* 0x000fc80000400000 */
[----:B------:R-:W-:Y:S01]  /*2390*/  FMUL R10, R0, R7 ;  /* 0x00000007000a7220 */ /* 0x000fe20000400000 */
[----:B0-----:R-:W0:Y:S02]  /*23a0*/  SHFL.BFLY PT, R6, R9, 0x4, 0x1f ;  /* 0x0c801f0009067f89 */ /* 0x001e2400000e0000 */
[----:B0-----:R-:W-:-:S05]  /*23b0*/  FADD R6, R9, R6 ;  /* 0x0000000609067221 */ /* 0x001fca0000000000 */
[----:B------:R-:W0:Y:S02]  /*23c0*/  SHFL.BFLY PT, R3, R6, 0x2, 0x1f ;  /* 0x0c401f0006037f89 */ /* 0x000e2400000e0000 */
[----:B0-----:R-:W-:-:S05]  /*23d0*/  FADD R5, R6, R3 ;  /* 0x0000000306057221 */ /* 0x001fca0000000000 */
[----:B------:R-:W0:Y:S02]  /*23e0*/  SHFL.BFLY PT, R8, R5, 0x1, 0x1f ;  /* 0x0c201f0005087f89 */ /* 0x000e2400000e0000 */
[----:B0-----:R-:W-:-:S05]  /*23f0*/  FADD R8, R5, R8 ;  /* 0x0000000805087221 */ /* 0x001fca0000000000 */
[----:B------:R-:W-:Y:S04]  /*2400*/  @P0 STS [R11.X4], R8 ;  /* 0x000000080b000388 */ /* 0x000fe80000004800 */
[----:B------:R-:W-:Y:S06]  /*2410*/  BAR.SYNC 0x0 ;  /* 0x0000000000007b1d */ /* 0x000fec0000000000 */
[----:B------:R-:W0:Y:S02]  /*2420*/  LDS R3, [RZ] ;  /* 0x00000000ff037984 */ /* 0x000e240000000800 */
[----:B0-----:R-:W-:-:S04]  /*2430*/  FMUL R3, R3, -0.5 ;  /* 0xbf00000003037820 */ /* 0x001fc80000400000 */
[----:B------:R-:W-:-:S04]  /*2440*/  FMUL R3, R3, R10 ;  /* 0x0000000a03037220 */ /* 0x000fc80000400000 */
[----:B------:R-:W-:-:S01]  /*2450*/  FMUL R3, R3, 0.00043402778101153671741 ;  /* 0x39e38e3903037820 */ /* 0x000fc20000400000 */
.L_x_3:
[C---:B0-----:R-:W-:Y:S01]  /*2460*/  IADD3 R7, P0, R62.reuse, UR4, RZ ;  /* 0x000000043e077c10 */ /* 0x041fe2000ff1e0ff */
[----:B------:R-:W-:Y:S01]  /*2470*/  CS2R R10, SRZ ;  /* 0x00000000000a7805 */ /* 0x000fe2000001ff00 */
[----:B------:R-:W-:Y:S01]  /*2480*/  LOP3.LUT R31, R62, UR4, RZ, 0xfc, !PT ;  /* 0x000000043e1f7c12 */ /* 0x000fe2000f8efcff */
[----:B------:R-:W-:Y:S01]  /*2490*/  CS2R R12, SRZ ;  /* 0x00000000000c7805 */ /* 0x000fe2000001ff00 */
[----:B------:R-:W-:Y:S01]  /*24a0*/  IADD3.X R8, RZ, RZ, RZ, P0, !PT ;  /* 0x000000ffff087210 */ /* 0x000fe200007fe4ff */
[----:B------:R-:W-:Y:S01]  /*24b0*/  CS2R R14, SRZ ;  /* 0x00000000000e7805 */ /* 0x000fe2000001ff00 */
[----:B------:R-:W-:Y:S02]  /*24c0*/  LEA R6, P0, R7, c[0x0][0x190], 0x2 ;  /* 0x0000640007067a11 */ /* 0x000fe400078010ff */
[----:B------:R-:W-:Y:S02]  /*24d0*/  ISETP.GE.U32.AND P1, PT, R31, 0x900, PT ;  /* 0x000009001f00780c */ /* 0x000fe40003f26070 */
[----:B------:R-:W-:-:S02]  /*24e0*/  LOP3.LUT R5, R4, UR4, RZ, 0xfc, !PT ;  /* 0x0000000404057c12 */ /* 0x000fc4000f8efcff */
[----:B------:R-:W-:Y:S02]  /*24f0*/  LEA.HI.X R7, R7, c[0x0][0x194], R8, 0x2, P0 ;  /* 0x0000650007077a11 */ /* 0x000fe400000f1408 */
[C---:B------:R-:W-:Y:S01]  /*2500*/  ISETP.LT.AND P0, PT, R2.reuse, 0x400, !P1 ;  /* 0x000004000200780c */ /* 0x040fe20004f01270 */
[----:B------:R-:W-:Y:S01]  /*2510*/  CS2R R8, SRZ ;  /* 0x0000000000087805 */ /* 0x000fe2000001ff00 */
[----:B------:R-:W-:Y:S01]  /*2520*/  MOV R28, 0x4 ;  /* 0x00000004001c7802 */ /* 0x000fe20000000f00 */
[----:B------:R-:W-:-:S04]  /*2530*/  IMAD R5, R2, 0x900, R5 ;  /* 0x0000090002057824 */ /* 0x000fc800078e0205 */
[-C--:B------:R-:W-:Y:S01]  /*2540*/  IMAD.WIDE R16, R5, R28.reuse, c[0x0][0x160] ;  /* 0x0000580005107625 */ /* 0x080fe200078e021c */
[----:B------:R0:W2:Y:S01]  /*2550*/  @!P1 LDG.E.EL.128 R8, [R6.64+0x10] ;  /* 0x0000100606089981 */ /* 0x0000a2000c2e1d00 */
[----:B------:R-:W-:Y:S01]  /*2560*/  CS2R R20, SRZ ;  /* 0x0000000000147805 */ /* 0x000fe2000001ff00 */
[----:B------:R-:W-:Y:S01]  /*2570*/  CS2R R22, SRZ ;  /* 0x0000000000167805 */ /* 0x000fe2000001ff00 */
[----:B------:R-:W-:Y:S01]  /*2580*/  IMAD R5, R2, 0x900, R31 ;  /* 0x0000090002057824 */ /* 0x000fe200078e021f */
[----:B------:R-:W-:Y:S01]  /*2590*/  CS2R R24, SRZ ;  /* 0x0000000000187805 */ /* 0x000fe2000001ff00 */
[----:B------:R1:W3:Y:S01]  /*25a0*/  @P0 LDG.E.EF.128 R12, [R16.64] ;  /* 0x00000006100c0981 */ /* 0x0002e2000c0e1d00 */
[----:B------:R-:W-:Y:S01]  /*25b0*/  IMAD.WIDE.U32 R30, R31, R28, c[0x0][0x190] ;  /* 0x000064001f1e7625 */ /* 0x000fe200078e001c */
[----:B------:R-:W-:-:S03]  /*25c0*/  CS2R R26, SRZ ;  /* 0x00000000001a7805 */ /* 0x000fc6000001ff00 */
[C---:B------:R-:W-:Y:S01]  /*25d0*/  IMAD.WIDE R28, R5.reuse, R28, c[0x0][0x160] ;  /* 0x00005800051c7625 */ /* 0x040fe200078e021c */
[----:B0-----:R-:W-:Y:S01]  /*25e0*/  MOV R6, 0x2 ;  /* 0x0000000200067802 */ /* 0x001fe20000000f00 */
[----:B------:R0:W4:Y:S01]  /*25f0*/  @!P1 LDG.E.EL.128 R20, [R30.64] ;  /* 0x000000061e149981 */ /* 0x000122000c2e1d00 */
[----:B------:R-:W-:Y:S01]  /*2600*/  CS2R R18, SRZ ;  /* 0x0000000000127805 */ /* 0x000fe2000001ff00 */
[----:B-1----:R-:W-:Y:S02]  /*2610*/  CS2R R16, SRZ ;  /* 0x0000000000107805 */ /* 0x002fe4000001ff00 */
[----:B------:R1:W5:Y:S01]  /*2620*/  @P0 LDG.E.EF.128 R24, [R28.64] ;  /* 0x000000061c180981 */ /* 0x000362000c0e1d00 */
[----:B------:R-:W-:-:S05]  /*2630*/  IMAD.WIDE R32, R5, R6, c[0x0][0x180] ;  /* 0x0000600005207625 */ /* 0x000fca00078e0206 */
[----:B------:R0:W5:Y:S01]  /*2640*/  @P0 LDG.E.EF.128 R16, [R32.64] ;  /* 0x0000000620100981 */ /* 0x000162000c0e1d00 */
[----:B------:R-:W-:Y:S01]  /*2650*/  UMOV UR4, 0x800 ;  /* 0x0000080000047882 */ /* 0x000fe20000000000 */
[----:B--2---:R-:W-:Y:S02]  /*2660*/  SEL R7, R8, RZ, !P1 ;  /* 0x000000ff08077207 */ /* 0x004fe40004800000 */
[----:B------:R-:W-:Y:S02]  /*2670*/  SEL R8, R9, RZ, !P1 ;  /* 0x000000ff09087207 */ /* 0x000fe40004800000 */
[----:B------:R-:W-:Y:S01]  /*2680*/  SEL R9, R10, RZ, !P1 ;  /* 0x000000ff0a097207 */ /* 0x000fe20004800000 */
[----:B------:R-:W-:Y:S01]  /*2690*/  FADD R7, R7, 1 ;  /* 0x3f80000007077421 */ /* 0x000fe20000000000 */
[----:B---3--:R-:W-:Y:S01]  /*26a0*/  SEL R13, R13, RZ, P0 ;  /* 0x000000ff0d0d7207 */ /* 0x008fe20000000000 */
[----:B------:R-:W-:Y:S01]  /*26b0*/  FADD R8, R8, 1 ;  /* 0x3f80000008087421 */ /* 0x000fe20000000000 */
[----:B------:R-:W-:Y:S01]  /*26c0*/  SEL R12, R12, RZ, P0 ;  /* 0x000000ff0c0c7207 */ /* 0x000fe20000000000 */
[----:B------:R-:W-:Y:S01]  /*26d0*/  FADD R9, R9, 1 ;  /* 0x3f80000009097421 */ /* 0x000fe20000000000 */
[----:B------:R-:W-:Y:S01]  /*26e0*/  SEL R10, R11, RZ, !P1 ;  /* 0x000000ff0b0a7207 */ /* 0x000fe20004800000 */
[----:B0-----:R-:W-:Y:S01]  /*26f0*/  FMUL R31, R13, R8 ;  /* 0x000000080d1f7220 */ /* 0x001fe20000400000 */
[----:B----4-:R-:W-:Y:S01]  /*2700*/  SEL R8, R21, RZ, !P1 ;  /* 0x000000ff15087207 */ /* 0x010fe20004800000 */
[----:B-1----:R-:W-:Y:S01]  /*2710*/  FMUL R29, R12, R7 ;  /* 0x000000070c1d7220 */ /* 0x002fe20000400000 */
[----:B------:R-:W-:Y:S01]  /*2720*/  SEL R14, R14, RZ, P0 ;  /* 0x000000ff0e0e7207 */ /* 0x000fe20000000000 */
[----:B------:R-:W-:Y:S01]  /*2730*/  FADD R10, R10, 1 ;  /* 0x3f8000000a0a7421 */ /* 0x000fe20000000000 */
[----:B------:R-:W-:Y:S01]  /*2740*/  SEL R15, R15, RZ, P0 ;  /* 0x000000ff0f0f7207 */ /* 0x000fe20000000000 */
[----:B------:R-:W-:Y:S01]  /*2750*/  FADD R8, R8, 1 ;  /* 0x3f80000008087421 */ /* 0x000fe20000000000 */
[----:B------:R-:W-:Y:S01]  /*2760*/  SEL R7, R20, RZ, !P1 ;  /* 0x000000ff14077207 */ /* 0x000fe20004800000 */
[----:B------:R-:W-:Y:S01]  /*2770*/  FMUL R33, R14, R9 ;  /* 0x000000090e217220 */ /* 0x000fe20000400000 */
[----:B-----5:R-:W-:Y:S01]  /*2780*/  SEL R13, R25, RZ, P0 ;  /* 0x000000ff190d7207 */ /* 0x020fe20000000000 */
[----:B------:R-:W-:Y:S01]  /*2790*/  FMUL R35, R15, R10 ;  /* 0x0000000a0f237220 */ /* 0x000fe20000400000 */
[----:B------:R-:W-:Y:S01]  /*27a0*/  SEL R22, R22, RZ, !P1 ;  /* 0x000000ff16167207 */ /* 0x000fe20004800000 */
[----:B------:R-:W-:Y:S01]  /*27b0*/  FADD R7, R7, 1 ;  /* 0x3f80000007077421 */ /* 0x000fe20000000000 */
[----:B------:R-:W-:Y:S01]  /*27c0*/  SEL R24, R24, RZ, P0 ;  /* 0x000000ff18187207 */ /* 0x000fe20000000000 */
[----:B------:R-:W-:Y:S01]  /*27d0*/  FMUL R13, R13, R8 ;  /* 0x000000080d0d7220 */ /* 0x000fe20000400000 */
[----:B------:R-:W-:Y:S01]  /*27e0*/  SEL R9, R23, RZ, !P1 ;  /* 0x000000ff17097207 */ /* 0x000fe20004800000 */
[----:B------:R-:W-:Y:S01]  /*27f0*/  FADD R8, R22, 1 ;  /* 0x3f80000016087421 */ /* 0x000fe20000000000 */
[----:B------:R-:W-:Y:S01]  /*2800*/  SEL R15, R26, RZ, P0 ;  /* 0x000000ff1a0f7207 */ /* 0x000fe20000000000 */
[----:B------:R-:W-:Y:S01]  /*2810*/  FMUL R11, R24, R7 ;  /* 0x00000007180b7220 */ /* 0x000fe20000400000 */
[----:B------:R-:W-:Y:S01]  /*2820*/  SEL R16, R16, RZ, P0 ;  /* 0x000000ff10107207 */ /* 0x000fe20000000000 */
[----:B------:R-:W-:Y:S01]  /*2830*/  FADD R9, R9, 1 ;  /* 0x3f80000009097421 */ /* 0x000fe20000000000 */
[----:B------:R-:W-:Y:S01]  /*2840*/  SEL R17, R17, RZ, P0 ;  /* 0x000000ff11117207 */ /* 0x000fe20000000000 */
[----:B------:R-:W-:Y:S01]  /*2850*/  FMUL R15, R15, R8 ;  /* 0x000000080f0f7220 */ /* 0x000fe20000400000 */
[----:B------:R-:W-:-:S02]  /*2860*/  SEL R10, R27, RZ, P0 ;  /* 0x000000ff1b0a7207 */ /* 0x000fc40000000000 */
[C---:B------:R-:W-:Y:S02]  /*2870*/  PRMT R7, R16.reuse, 0x7632, R7 ;  /* 0x0000763210077816 */ /* 0x040fe40000000007 */
[----:B------:R-:W-:Y:S01]  /*2880*/  SHF.L.U32 R16, R16, 0x10, RZ ;  /* 0x0000001010107819 */ /* 0x000fe200000006ff */
[----:B------:R-:W-:Y:S01]  /*2890*/  FMUL R9, R10, R9 ;  /* 0x000000090a097220 */ /* 0x000fe20000400000 */
[----:B------:R-:W-:Y:S02]  /*28a0*/  SHF.L.U32 R8, R17, 0x10, RZ ;  /* 0x0000001011087819 */ /* 0x000fe400000006ff */
[----:B------:R-:W-:Y:S01]  /*28b0*/  SHF.L.U32 R10, R7, 0x10, RZ ;  /* 0x00000010070a7819 */ /* 0x000fe200000006ff */
[-C--:B------:R-:W-:Y:S01]  /*28c0*/  FMUL R7, R16, R3.reuse ;  /* 0x0000000310077220 */ /* 0x080fe20000400000 */
[----:B------:R-:W-:Y:S01]  /*28d0*/  SEL R18, R18, RZ, P0 ;  /* 0x000000ff12127207 */ /* 0x000fe20000000000 */
[----:B------:R-:W-:Y:S01]  /*28e0*/  FMUL R14, R8, R3 ;  /* 0x00000003080e7220 */ /* 0x000fe20000400000 */
[----:B------:R-:W-:Y:S01]  /*28f0*/  SEL R19, R19, RZ, P0 ;  /* 0x000000ff13137207 */ /* 0x000fe20000000000 */
[----:B------:R-:W-:Y:S01]  /*2900*/  FFMA R7, R0, R11, R7 ;  /* 0x0000000b00077223 */ /* 0x000fe20000000007 */
[----:B------:R-:W-:Y:S01]  /*2910*/  FMUL R12, R10, R3 ;  /* 0x000000030a0c7220 */ /* 0x000fe20000400000 */
[----:B------:R-:W-:Y:S01]  /*2920*/  FFMA R15, R0, R15, R14 ;  /* 0x0000000f000f7223 */ /* 0x000fe2000000000e */
[----:B------:R-:W-:Y:S01]  /*2930*/  PRMT R17, R17, 0x7632, R17 ;  /* 0x0000763211117816 */ /* 0x000fe20000000011 */
[-CC-:B------:R-:W-:Y:S01]  /*2940*/  FFMA R21, R16, R3.reuse, R7.reuse ;  /* 0x0000000310157223 */ /* 0x180fe20000000007 */
[----:B------:R-:W-:Y:S01]  /*2950*/  PRMT R7, R18, 0x7632, R7 ;  /* 0x0000763212077816 */ /* 0x000fe20000000007 */
[----:B------:R-:W-:Y:S01]  /*2960*/  FFMA R15, R8, R3, R15 ;  /* 0x00000003080f7223 */ /* 0x000fe2000000000f */
[----:B------:R-:W-:Y:S01]  /*2970*/  PRMT R8, R19, 0x7632, R8 ;  /* 0x0000763213087816 */ /* 0x000fe20000000008 */
[----:B------:R-:W-:Y:S01]  /*2980*/  FFMA R13, R0, R13, R12 ;  /* 0x0000000d000d7223 */ /* 0x000fe2000000000c */
[----:B------:R-:W-:-:S02]  /*2990*/  SHF.L.U32 R18, R18, 0x10, RZ ;  /* 0x0000001012127819 */ /* 0x000fc400000006ff */
[----:B------:R-:W-:Y:S01]  /*29a0*/  SHF.L.U32 R14, R7, 0x10, RZ ;  /* 0x00000010070e7819 */ /* 0x000fe200000006ff */
[-C--:B------:R-:W-:Y:S01]  /*29b0*/  FFMA R10, R10, R3.reuse, R13 ;  /* 0x000000030a0a7223 */ /* 0x080fe2000000000d */
[----:B------:R-:W-:Y:S01]  /*29c0*/  SHF.L.U32 R12, R17, 0x10, RZ ;  /* 0x00000010110c7819 */ /* 0x000fe200000006ff */
[-C--:B------:R-:W-:Y:S01]  /*29d0*/  FMUL R7, R18, R3.reuse ;  /* 0x0000000312077220 */ /* 0x080fe20000400000 */
[----:B------:R-:W-:Y:S01]  /*29e0*/  SHF.L.U32 R16, R19, 0x10, RZ ;  /* 0x0000001013107819 */ /* 0x000fe200000006ff */
[-C--:B------:R-:W-:Y:S01]  /*29f0*/  FMUL R20, R14, R3.reuse ;  /* 0x000000030e147220 */ /* 0x080fe20000400000 */
[----:B------:R-:W-:Y:S01]  /*2a00*/  SHF.L.U32 R8, R8, 0x10, RZ ;  /* 0x0000001008087819 */ /* 0x000fe200000006ff */
[----:B------:R-:W-:Y:S01]  /*2a10*/  FMUL R11, R12, R3 ;  /* 0x000000030c0b7220 */ /* 0x000fe20000400000 */
[----:B------:R-:W-:Y:S01]  /*2a20*/  FFMA R7, R0, R29, R7 ;  /* 0x0000001d00077223 */ /* 0x000fe20000000007 */
[----:B------:R-:W-:Y:S01]  /*2a30*/  FMUL R22, R16, R3 ;  /* 0x0000000310167220 */ /* 0x000fe20000400000 */
[----:B------:R-:W-:Y:S01]  /*2a40*/  FFMA R31, R0, R31, R20 ;  /* 0x0000001f001f7223 */ /* 0x000fe20000000014 */
[----:B------:R-:W-:Y:S01]  /*2a50*/  FMUL R24, R8, R3 ;  /* 0x0000000308187220 */ /* 0x000fe20000400000 */
[C---:B------:R-:W-:Y:S01]  /*2a60*/  FFMA R9, R0.reuse, R9, R11 ;  /* 0x0000000900097223 */ /* 0x040fe2000000000b */
[----:B------:R-:W-:Y:S01]  /*2a70*/  FFMA R33, R0, R33, R22 ;  /* 0x0000002100217223 */ /* 0x000fe20000000016 */
[----:B------:R-:W-:Y:S01]  /*2a80*/  FFMA R7, R18, R3, R7 ;  /* 0x0000000312077223 */ /* 0x000fe20000000007 */
[----:B------:R-:W-:Y:S01]  /*2a90*/  FFMA R35, R0, R35, R24 ;  /* 0x0000002300237223 */ /* 0x000fe20000000018 */
[-C--:B------:R-:W-:Y:S01]  /*2aa0*/  FFMA R14, R14, R3.reuse, R31 ;  /* 0x000000030e0e7223 */ /* 0x080fe2000000001f */
[-C--:B------:R-:W-:Y:S01]  /*2ab0*/  FFMA R12, R12, R3.reuse, R9 ;  /* 0x000000030c0c7223 */ /* 0x080fe20000000009 */
[-C--:B------:R-:W-:Y:S01]  /*2ac0*/  FFMA R33, R16, R3.reuse, R33 ;  /* 0x0000000310217223 */ /* 0x080fe20000000021 */
[----:B------:R-:W-:Y:S01]  /*2ad0*/  FFMA R8, R8, R3, R35 ;  /* 0x0000000308087223 */ /* 0x000fe20000000023 */
[----:B------:R-:W-:-:S02]  /*2ae0*/  F2FP.BF16.F32.PACK_AB R16, R10, R21 ;  /* 0x000000150a10723e */ /* 0x000fc400000010ff */
[----:B------:R-:W-:Y:S01]  /*2af0*/  F2FP.BF16.F32.PACK_AB R18, R14, R7 ;  /* 0x000000070e12723e */ /* 0x000fe200000010ff */
[----:B------:R-:W-:Y:S01]  /*2b00*/  IMAD.WIDE R6, R5, R6, c[0x0][0x1b0] ;  /* 0x00006c0005067625 */ /* 0x000fe200078e0206 */
[----:B------:R-:W-:Y:S02]  /*2b10*/  F2FP.BF16.F32.PACK_AB R17, R12, R15 ;  /* 0x0000000f0c11723e */ /* 0x000fe400000010ff */
[----:B------:R-:W-:-:S05]  /*2b20*/  F2FP.BF16.F32.PACK_AB R19, R8, R33 ;  /* 0x000000210813723e */ /* 0x000fca00000010ff */
[----:B------:R0:W-:Y:S01]  /*2b30*/  @P0 STG.E.128 [R6.64], R16 ;  /* 0x0000001006000986 */ /* 0x0001e2000c101d06 */
[----:B------:R-:W-:Y:S01]  /*2b40*/  PLOP3.LUT P0, PT, PT, PT, UP0, 0x80, 0x0 ;  /* 0x000000000000781c */ /* 0x000fe20003f0f008 */
[----:B------:R-:W-:-:S12]  /*2b50*/  UPLOP3.LUT UP0, UPT, UPT, UPT, UPT, 0x40, 0x0 ;  /* 0x000000000000789c */ /* 0x000fd80003f0e870 */
[----:B------:R-:W-:Y:S05]  /*2b60*/  @P0 BRA `(.L_x_3) ;  /* 0xfffff8f000000947 */ /* 0x000fea000383ffff */
[----:B------:R-:W-:Y:S05]  /*2b70*/  EXIT ;  /* 0x000000000000794d */ /* 0x000fea0003800000 */
.L_x_4:
[----:B------:R-:W-:-:S00]  /*2b80*/  BRA `(.L_x_4) ;  /* 0xfffffff000007947 */ /* 0x000fc0000383ffff */
[----:B------:R-:W-:-:S00]  /*2b90*/  NOP ;  /* 0x0000000000007918 */ /* 0x000fc00000000000 */
        /* <DEDUP_REMOVED lines=14> */
.L_x_5:


//--------------------- .nv.global.init           --------------------------
	.section	.nv.global.init,"aw",@progbits
.nv.global.init:
	.type		_$_str,@object
	.size		_$_str,(.L_0 - _$_str)
_$_str:
        /*0000*/ 	.byte	0x5f, 0x5f, 0x43, 0x55, 0x44, 0x41, 0x5f, 0x46, 0x54, 0x5a, 0x00
.L_0:


//--------------------- .nv.shared.triton__0d1d2d3d4d5d6d7d8d9d10d11de12de --------------------------
	.section	.nv.shared.triton__0d1d2d3d4d5d6d7d8d9d10d11de12de,"aw",@nobits
	.align	16
